// auto-generated by cutlass_sweep.gemm — config: {"arch": "sm_90", "cluster_m": 4, "cluster_n": 1, "dtype": "fp16", "dtype_b": "fp16", "layout": "tn", "stages": 3, "tile_k": 64, "tile_m": 128, "tile_n": 128}
#include "cutlass/cutlass.h"
#include "cutlass/gemm/collective/collective_builder.hpp"
#include "cutlass/gemm/device/gemm_universal_adapter.h"
#include "cutlass/gemm/kernel/gemm_universal.hpp"
#include "cutlass/epilogue/collective/collective_builder.hpp"

using ElemA = cutlass::half_t;
using ElemB = cutlass::half_t;
using ElemCD = cutlass::half_t;
using Acc  = float;
using TileShape    = cute::Shape<cute::_128, cute::_128, cute::_64>;
using ClusterShape = cute::Shape<cute::_4, cute::_1, cute::_1>;

using CollectiveEpilogue = typename cutlass::epilogue::collective::CollectiveBuilder<
    cutlass::arch::Sm90, cutlass::arch::OpClassTensorOp,
    TileShape, ClusterShape,
    cutlass::epilogue::collective::EpilogueTileAuto,
    Acc, Acc,
    ElemCD, cutlass::layout::RowMajor, 128 / cutlass::sizeof_bits<ElemCD>::value,
    ElemCD, cutlass::layout::RowMajor, 128 / cutlass::sizeof_bits<ElemCD>::value,
    cutlass::epilogue::collective::EpilogueScheduleAuto
  >::CollectiveOp;

using CollectiveMainloop = typename cutlass::gemm::collective::CollectiveBuilder<
    cutlass::arch::Sm90, cutlass::arch::OpClassTensorOp,
    ElemA, cutlass::layout::ColumnMajor, 128 / cutlass::sizeof_bits<ElemA>::value,
    ElemB, cutlass::layout::RowMajor, 128 / cutlass::sizeof_bits<ElemB>::value,
    Acc,
    TileShape, ClusterShape,
    cutlass::gemm::collective::StageCount<3>,
    cutlass::gemm::collective::KernelScheduleAuto
  >::CollectiveOp;

using GemmKernel = cutlass::gemm::kernel::GemmUniversal<
    cute::Shape<int,int,int,int>,
    CollectiveMainloop,
    CollectiveEpilogue
>;
using Gemm = cutlass::gemm::device::GemmUniversalAdapter<GemmKernel>;

// Force the device kernel symbol into the cubin without needing a host main.
auto* _anchor = &cutlass::device_kernel<GemmKernel>;


// ===== COMPILED SASS (sm_90a) =====

	.target	sm_90a

	.elftype	@"ET_EXEC"


//--------------------- .note.nv.tkinfo           --------------------------
	.section	.note.nv.tkinfo,"",@"SHT_NOTE"
	.sectionflags	@"SHF_NOTE_NV_TKINFO"
	.tkinfo
        /*0018*/ 	.word	0x00000002
        /*0030*/ 	.string	""
        /*0030*/ 	.string	"ptxas"
        /*0030*/ 	.string	"Cuda compilation tools, release 13.0, V13.0.88"
        /*0030*/ 	.string	"Build cuda_13.0.r13.0/compiler.36424714_0"
        /*0030*/ 	.string	"-arch sm_90a -m 64 "



//--------------------- .note.nv.cuinfo           --------------------------
	.section	.note.nv.cuinfo,"",@"SHT_NOTE"
	.sectionflags	@"SHF_NOTE_NV_CUINFO"
        /*0018*/ 	.short	0x0002
        /*001a*/ 	.short	0x005a
        /*001c*/ 	.short	0x0082
	.zero		2


//--------------------- .nv.info                  --------------------------
	.section	.nv.info,"",@"SHT_CUDA_INFO"
	.align	4


	//----- nvinfo : EIATTR_REGCOUNT
	.align		4
        /*0000*/ 	.byte	0x04, 0x2f
        /*0002*/ 	.short	(.L_15 - .L_14)
	.align		4
.L_14:
        /*0004*/ 	.word	index@(_ZN7cutlass13device_kernelINS_4gemm6kernel13GemmUniversalIN4cute5tupleIJiiiiEEENS1_10collective13CollectiveMmaINS1_34MainloopSm90TmaGmmaWarpSpecializedILi3ENS5_IJNS4_1CILi4EEENSA_ILi1EEESC_EEENS1_35KernelTmaWarpSpecializedCooperativeEEENS5_IJNSA_ILi128EEESG_NSA_ILi64EEEEEENS_6half_tENS5_IJSC_llEEESJ_SK_NS4_8TiledMMAINS4_8MMA_AtomIJNS4_4SM904GMMA26MMA_64x128x16_F32F16F16_SSILNSO_5MajorE1ELSQ_1ELNSO_7ScaleInE1ELSR_1EEEEEENS4_6LayoutINS5_IJNSA_ILi2EEESC_SC_EEENS5_IJSC_NSA_ILi0EEESX_EEEEENS5_IJNS4_10UnderscoreES10_S10_EEEEENS4_13SM90_TMA_LOADENS4_14ComposedLayoutINS4_7SwizzleILi3ELi4ELi3EEENS4_18smem_ptr_flag_bitsILi16EEENSU_INS5_IJSH_NSA_ILi8EEEEEENS5_IJSC_SH_EEEEEEEvNS4_8identityENS4_23SM90_TMA_LOAD_MULTICASTES1D_vS1E_EENS_8epilogue10collective6detail29Sm90TmaWarpSpecializedAdapterINS1I_15DefaultEpilogueISJ_NS5_IJlSC_lEEES1M_NS1H_6thread17LinearCombinationISJ_Li1EffLNS1N_9ScaleType4KindE0ELNS_15FloatRoundStyleE2ESJ_EENS1_15EpilogueDefaultEEEEEvvEEEEvNT_6ParamsE)
        /*0008*/ 	.word	0x000000a8


	//----- nvinfo : EIATTR_FRAME_SIZE
	.align		4
.L_15:
        /*000c*/ 	.byte	0x04, 0x11
        /*000e*/ 	.short	(.L_17 - .L_16)
	.align		4
.L_16:
        /*0010*/ 	.word	index@(_ZN7cutlass13device_kernelINS_4gemm6kernel13GemmUniversalIN4cute5tupleIJiiiiEEENS1_10collective13CollectiveMmaINS1_34MainloopSm90TmaGmmaWarpSpecializedILi3ENS5_IJNS4_1CILi4EEENSA_ILi1EEESC_EEENS1_35KernelTmaWarpSpecializedCooperativeEEENS5_IJNSA_ILi128EEESG_NSA_ILi64EEEEEENS_6half_tENS5_IJSC_llEEESJ_SK_NS4_8TiledMMAINS4_8MMA_AtomIJNS4_4SM904GMMA26MMA_64x128x16_F32F16F16_SSILNSO_5MajorE1ELSQ_1ELNSO_7ScaleInE1ELSR_1EEEEEENS4_6LayoutINS5_IJNSA_ILi2EEESC_SC_EEENS5_IJSC_NSA_ILi0EEESX_EEEEENS5_IJNS4_10UnderscoreES10_S10_EEEEENS4_13SM90_TMA_LOADENS4_14ComposedLayoutINS4_7SwizzleILi3ELi4ELi3EEENS4_18smem_ptr_flag_bitsILi16EEENSU_INS5_IJSH_NSA_ILi8EEEEEENS5_IJSC_SH_EEEEEEEvNS4_8identityENS4_23SM90_TMA_LOAD_MULTICASTES1D_vS1E_EENS_8epilogue10collective6detail29Sm90TmaWarpSpecializedAdapterINS1I_15DefaultEpilogueISJ_NS5_IJlSC_lEEES1M_NS1H_6thread17LinearCombinationISJ_Li1EffLNS1N_9ScaleType4KindE0ELNS_15FloatRoundStyleE2ESJ_EENS1_15EpilogueDefaultEEEEEvvEEEEvNT_6ParamsE)
        /*0014*/ 	.word	0x00000000


	//----- nvinfo : EIATTR_MIN_STACK_SIZE
	.align		4
.L_17:
        /*0018*/ 	.byte	0x04, 0x12
        /*001a*/ 	.short	(.L_19 - .L_18)
	.align		4
.L_18:
        /*001c*/ 	.word	index@(_ZN7cutlass13device_kernelINS_4gemm6kernel13GemmUniversalIN4cute5tupleIJiiiiEEENS1_10collective13CollectiveMmaINS1_34MainloopSm90TmaGmmaWarpSpecializedILi3ENS5_IJNS4_1CILi4EEENSA_ILi1EEESC_EEENS1_35KernelTmaWarpSpecializedCooperativeEEENS5_IJNSA_ILi128EEESG_NSA_ILi64EEEEEENS_6half_tENS5_IJSC_llEEESJ_SK_NS4_8TiledMMAINS4_8MMA_AtomIJNS4_4SM904GMMA26MMA_64x128x16_F32F16F16_SSILNSO_5MajorE1ELSQ_1ELNSO_7ScaleInE1ELSR_1EEEEEENS4_6LayoutINS5_IJNSA_ILi2EEESC_SC_EEENS5_IJSC_NSA_ILi0EEESX_EEEEENS5_IJNS4_10UnderscoreES10_S10_EEEEENS4_13SM90_TMA_LOADENS4_14ComposedLayoutINS4_7SwizzleILi3ELi4ELi3EEENS4_18smem_ptr_flag_bitsILi16EEENSU_INS5_IJSH_NSA_ILi8EEEEEENS5_IJSC_SH_EEEEEEEvNS4_8identityENS4_23SM90_TMA_LOAD_MULTICASTES1D_vS1E_EENS_8epilogue10collective6detail29Sm90TmaWarpSpecializedAdapterINS1I_15DefaultEpilogueISJ_NS5_IJlSC_lEEES1M_NS1H_6thread17LinearCombinationISJ_Li1EffLNS1N_9ScaleType4KindE0ELNS_15FloatRoundStyleE2ESJ_EENS1_15EpilogueDefaultEEEEEvvEEEEvNT_6ParamsE)
        /*0020*/ 	.word	0x00000000
.L_19:


//--------------------- .nv.compat                --------------------------
	.section	.nv.compat,"",@"SHT_CUDA_COMPAT_INFO"
	.align	4
        /*0000*/ 	.byte	0x02, 0x09, 0x01, 0x00, 0x02, 0x02, 0x04, 0x00, 0x02, 0x05, 0x05, 0x00, 0x03, 0x07, 0x01, 0x01
        /*0010*/ 	.byte	0x02, 0x03, 0x01, 0x00, 0x02, 0x06, 0x01, 0x00, 0x04, 0x0b, 0x08, 0x00, 0x00, 0x00, 0x00, 0x00
        /*0020*/ 	.byte	0x00, 0x00, 0x00, 0x00


//--------------------- .nv.info._ZN7cutlass13device_kernelINS_4gemm6kernel13GemmUniversalIN4cute5tupleIJiiiiEEENS1_10collective13CollectiveMmaINS1_34MainloopSm90TmaGmmaWarpSpecializedILi3ENS5_IJNS4_1CILi4EEENSA_ILi1EEESC_EEENS1_35KernelTmaWarpSpecializedCooperativeEEENS5_IJNSA_ILi128EEESG_NSA_ILi64EEEEEENS_6half_tENS5_IJSC_llEEESJ_SK_NS4_8TiledMMAINS4_8MMA_AtomIJNS4_4SM904GMMA26MMA_64x128x16_F32F16F16_SSILNSO_5MajorE1ELSQ_1ELNSO_7ScaleInE1ELSR_1EEEEEENS4_6LayoutINS5_IJNSA_ILi2EEESC_SC_EEENS5_IJSC_NSA_ILi0EEESX_EEEEENS5_IJNS4_10UnderscoreES10_S10_EEEEENS4_13SM90_TMA_LOADENS4_14ComposedLayoutINS4_7SwizzleILi3ELi4ELi3EEENS4_18smem_ptr_flag_bitsILi16EEENSU_INS5_IJSH_NSA_ILi8EEEEEENS5_IJSC_SH_EEEEEEEvNS4_8identityENS4_23SM90_TMA_LOAD_MULTICASTES1D_vS1E_EENS_8epilogue10collective6detail29Sm90TmaWarpSpecializedAdapterINS1I_15DefaultEpilogueISJ_NS5_IJlSC_lEEES1M_NS1H_6thread17LinearCombinationISJ_Li1EffLNS1N_9ScaleType4KindE0ELNS_15FloatRoundStyleE2ESJ_EENS1_15EpilogueDefaultEEEEEvvEEEEvNT_6ParamsE --------------------------
	.section	.nv.info._ZN7cutlass13device_kernelINS_4gemm6kernel13GemmUniversalIN4cute5tupleIJiiiiEEENS1_10collective13CollectiveMmaINS1_34MainloopSm90TmaGmmaWarpSpecializedILi3ENS5_IJNS4_1CILi4EEENSA_ILi1EEESC_EEENS1_35KernelTmaWarpSpecializedCooperativeEEENS5_IJNSA_ILi128EEESG_NSA_ILi64EEEEEENS_6half_tENS5_IJSC_llEEESJ_SK_NS4_8TiledMMAINS4_8MMA_AtomIJNS4_4SM904GMMA26MMA_64x128x16_F32F16F16_SSILNSO_5MajorE1ELSQ_1ELNSO_7ScaleInE1ELSR_1EEEEEENS4_6LayoutINS5_IJNSA_ILi2EEESC_SC_EEENS5_IJSC_NSA_ILi0EEESX_EEEEENS5_IJNS4_10UnderscoreES10_S10_EEEEENS4_13SM90_TMA_LOADENS4_14ComposedLayoutINS4_7SwizzleILi3ELi4ELi3EEENS4_18smem_ptr_flag_bitsILi16EEENSU_INS5_IJSH_NSA_ILi8EEEEEENS5_IJSC_SH_EEEEEEEvNS4_8identityENS4_23SM90_TMA_LOAD_MULTICASTES1D_vS1E_EENS_8epilogue10collective6detail29Sm90TmaWarpSpecializedAdapterINS1I_15DefaultEpilogueISJ_NS5_IJlSC_lEEES1M_NS1H_6thread17LinearCombinationISJ_Li1EffLNS1N_9ScaleType4KindE0ELNS_15FloatRoundStyleE2ESJ_EENS1_15EpilogueDefaultEEEEEvvEEEEvNT_6ParamsE,"",@"SHT_CUDA_INFO"
	.sectionflags	@""
	.align	4


	//----- nvinfo : EIATTR_CUDA_API_VERSION
	.align		4
        /*0000*/ 	.byte	0x04, 0x37
        /*0002*/ 	.short	(.L_21 - .L_20)
.L_20:
        /*0004*/ 	.word	0x00000082


	//----- nvinfo : EIATTR_KPARAM_INFO
	.align		4
.L_21:
        /*0008*/ 	.byte	0x04, 0x17
        /*000a*/ 	.short	(.L_23 - .L_22)
.L_22:
        /*000c*/ 	.word	0x00000000
        /*0010*/ 	.short	0x0000
        /*0012*/ 	.short	0x0070
        /*0014*/ 	.byte	0x00, 0xf0, 0x01, 0x10


	//----- nvinfo : EIATTR_SPARSE_MMA_MASK
	.align		4
.L_23:
        /*0018*/ 	.byte	0x03, 0x50
        /*001a*/ 	.short	0x0000


	//----- nvinfo : EIATTR_MAXREG_COUNT
	.align		4
        /*001c*/ 	.byte	0x03, 0x1b
        /*001e*/ 	.short	0x00a8


	//----- nvinfo : EIATTR_NUM_BARRIERS
	.align		4
        /*0020*/ 	.byte	0x02, 0x4c
        /*0022*/ 	.byte	0x01
	.zero		1


	//----- nvinfo : EIATTR_EXTERNS
	.align		4
        /*0024*/ 	.byte	0x04, 0x0f
        /*0026*/ 	.short	(.L_25 - .L_24)


	//   ....[0]....
	.align		4
.L_24:
        /*0028*/ 	.word	index@(__assertfail)


	//----- nvinfo : EIATTR_MERCURY_ISA_VERSION
	.align		4
.L_25:
        /*002c*/ 	.byte	0x03, 0x5f
        /*002e*/ 	.short	0x0101


	//----- nvinfo : EIATTR_INT_WARP_WIDE_INSTR_OFFSETS
	.align		4
        /*0030*/ 	.byte	0x04, 0x31
        /*0032*/ 	.short	(.L_27 - .L_26)


	//   ....[0]....
.L_26:
        /*0034*/ 	.word	0x000004b0


	//   ....[1]....
        /*0038*/ 	.word	0x000004d0


	//   ....[2]....
        /*003c*/ 	.word	0x00000650


	//   ....[3]....
        /*0040*/ 	.word	0x00001ef0


	//----- nvinfo : EIATTR_COOP_GROUP_MASK_REGIDS
	.align		4
.L_27:
        /*0044*/ 	.byte	0x04, 0x29
        /*0046*/ 	.short	(.L_29 - .L_28)


	//   ....[0]....
.L_28:
        /*0048*/ 	.word	0xffffffff


	//   ....[1]....
        /*004c*/ 	.word	0xffffffff


	//   ....[2]....
        /*0050*/ 	.word	0xffffffff


	//   ....[3]....
        /*0054*/ 	.word	0xffffffff


	//   ....[4]....
        /*0058*/ 	.word	0xffffffff


	//   ....[5]....
        /*005c*/ 	.word	0xffffffff


	//----- nvinfo : EIATTR_COOP_GROUP_INSTR_OFFSETS
	.align		4
.L_29:
        /*0060*/ 	.byte	0x04, 0x28
        /*0062*/ 	.short	(.L_31 - .L_30)


	//   ....[0]....
.L_30:
        /*0064*/ 	.word	0x00000060


	//   ....[1]....
        /*0068*/ 	.word	0x00000070


	//   ....[2]....
        /*006c*/ 	.word	0x00000130


	//   ....[3]....
        /*0070*/ 	.word	0x000002e0


	//   ....[4]....
        /*0074*/ 	.word	0x00000800


	//   ....[5]....
        /*0078*/ 	.word	0x00001480


	//----- nvinfo : EIATTR_REG_RECONFIG
	.align		4
.L_31:
        /*007c*/ 	.byte	0x01, 0x54
	.zero		2


	//----- nvinfo : EIATTR_SYSCALL_OFFSETS
	.align		4
        /*0080*/ 	.byte	0x04, 0x46
        /*0082*/ 	.short	(.L_33 - .L_32)


	//   ....[0]....
.L_32:
        /*0084*/ 	.word	0x00001660


	//----- nvinfo : EIATTR_MBARRIER_INSTR_OFFSETS
	.align		4
.L_33:
        /*0088*/ 	.byte	0x04, 0x39
        /*008a*/ 	.short	(.L_35 - .L_34)


	//   ....[0]....
.L_34:
        /*008c*/ 	.word	0x00000250
        /*0090*/ 	.word	0x000000ff
        /*0094*/ 	.word	0x00000000
        /*0098*/ 	.short	0x0100
        /*009a*/ 	.byte	0x08
	.zero		1


	//   ....[1]....
        /*009c*/ 	.word	0x00000260
        /*00a0*/ 	.word	0x000000ff
        /*00a4*/ 	.word	0x00000018
        /*00a8*/ 	.short	0x0100
        /*00aa*/ 	.byte	0x08
	.zero		1


	//   ....[2]....
        /*00ac*/ 	.word	0x00000270
        /*00b0*/ 	.word	0x000000ff
        /*00b4*/ 	.word	0x00000008
        /*00b8*/ 	.short	0x0100
        /*00ba*/ 	.byte	0x08
	.zero		1


	//   ....[3]....
        /*00bc*/ 	.word	0x00000280
        /*00c0*/ 	.word	0x000000ff
        /*00c4*/ 	.word	0x00000020
        /*00c8*/ 	.short	0x0100
        /*00ca*/ 	.byte	0x08
	.zero		1


	//   ....[4]....
        /*00cc*/ 	.word	0x00000290
        /*00d0*/ 	.word	0x000000ff
        /*00d4*/ 	.word	0x00000010
        /*00d8*/ 	.short	0x0100
        /*00da*/ 	.byte	0x08
	.zero		1


	//   ....[5]....
        /*00dc*/ 	.word	0x000002a0
        /*00e0*/ 	.word	0x000000ff
        /*00e4*/ 	.word	0x00000028
        /*00e8*/ 	.short	0x0100
        /*00ea*/ 	.byte	0x08
	.zero		1


	//   ....[6]....
        /*00ec*/ 	.word	0x000006e0
        /*00f0*/ 	.word	0x000000ff
        /*00f4*/ 	.word	0x00000040
        /*00f8*/ 	.short	0x0100
        /*00fa*/ 	.byte	0x06
	.zero		1


	//   ....[7]....
        /*00fc*/ 	.word	0x00000780
        /*0100*/ 	.word	0x000000ff
        /*0104*/ 	.word	0x00000048
        /*0108*/ 	.short	0x0100
        /*010a*/ 	.byte	0x06
	.zero		1


	//   ....[8]....
        /*010c*/ 	.word	0x00001720
        /*0110*/ 	.word	0x00000003
        /*0114*/ 	.word	0x00000000
        /*0118*/ 	.short	0x010a
        /*011a*/ 	.byte	0x3f
	.zero		1


	//   ....[9]....
        /*011c*/ 	.word	0x00001780
        /*0120*/ 	.word	0x00000003
        /*0124*/ 	.word	0x00000000
        /*0128*/ 	.short	0x010a
        /*012a*/ 	.byte	0x3f
	.zero		1


	//   ....[10]....
        /*012c*/ 	.word	0x00001b00
        /*0130*/ 	.word	0x00000005
        /*0134*/ 	.word	0x00000000
        /*0138*/ 	.short	0x010a
        /*013a*/ 	.byte	0x3f
	.zero		1


	//   ....[11]....
        /*013c*/ 	.word	0x00001b40
        /*0140*/ 	.word	0x00000005
        /*0144*/ 	.word	0x00000000
        /*0148*/ 	.short	0x010a
        /*014a*/ 	.byte	0x3f
	.zero		1


	//   ....[12]....
        /*014c*/ 	.word	0x00001da0
        /*0150*/ 	.word	0x00000004
        /*0154*/ 	.word	0x00000000
        /*0158*/ 	.short	0x0101
        /*015a*/ 	.byte	0x3f
	.zero		1


	//   ....[13]....
        /*015c*/ 	.word	0x00001f90
        /*0160*/ 	.word	0x00000000
        /*0164*/ 	.word	0x00000000
        /*0168*/ 	.short	0x0101
        /*016a*/ 	.byte	0x3f
	.zero		1


	//   ....[14]....
        /*016c*/ 	.word	0x00007100
        /*0170*/ 	.word	0x00000018
        /*0174*/ 	.word	0x00000018
        /*0178*/ 	.short	0x010a
        /*017a*/ 	.byte	0x3f
	.zero		1


	//   ....[15]....
        /*017c*/ 	.word	0x00007550
        /*0180*/ 	.word	0x00000006
        /*0184*/ 	.word	0x00000048
        /*0188*/ 	.short	0x0101
        /*018a*/ 	.byte	0x3f
	.zero		1


	//   ....[16]....
        /*018c*/ 	.word	0x00007ca0
        /*0190*/ 	.word	0x00000007
        /*0194*/ 	.word	0x00000000
        /*0198*/ 	.short	0x010a
        /*019a*/ 	.byte	0x3f
	.zero		1


	//   ....[17]....
        /*019c*/ 	.word	0x00007d20
        /*01a0*/ 	.word	0x00000004
        /*01a4*/ 	.word	0x00000000
        /*01a8*/ 	.short	0x010a
        /*01aa*/ 	.byte	0x3f
	.zero		1


	//   ....[18]....
        /*01ac*/ 	.word	0x00007db0
        /*01b0*/ 	.word	0x00000005
        /*01b4*/ 	.word	0x00000000
        /*01b8*/ 	.short	0x010a
        /*01ba*/ 	.byte	0x3f
	.zero		1


	//   ....[19]....
        /*01bc*/ 	.word	0x00007e10
        /*01c0*/ 	.word	0x00000003
        /*01c4*/ 	.word	0x00000000
        /*01c8*/ 	.short	0x010a
        /*01ca*/ 	.byte	0x3f
	.zero		1


	//   ....[20]....
        /*01cc*/ 	.word	0x00007e60
        /*01d0*/ 	.word	0x00000005
        /*01d4*/ 	.word	0x00000000
        /*01d8*/ 	.short	0x010a
        /*01da*/ 	.byte	0x3f
	.zero		1


	//   ....[21]....
        /*01dc*/ 	.word	0x00007f30
        /*01e0*/ 	.word	0x00000018
        /*01e4*/ 	.word	0x00000018
        /*01e8*/ 	.short	0x010a
        /*01ea*/ 	.byte	0x3f
	.zero		1


	//   ....[22]....
        /*01ec*/ 	.word	0x00008000
        /*01f0*/ 	.word	0x00000007
        /*01f4*/ 	.word	0x00000000
        /*01f8*/ 	.short	0x010a
        /*01fa*/ 	.byte	0x3f
	.zero		1


	//   ....[23]....
        /*01fc*/ 	.word	0x00008050
        /*0200*/ 	.word	0x00000004
        /*0204*/ 	.word	0x00000000
        /*0208*/ 	.short	0x010a
        /*020a*/ 	.byte	0x3f
	.zero		1


	//----- nvinfo : EIATTR_NUM_MBARRIERS
	.align		4
.L_35:
        /*020c*/ 	.byte	0x03, 0x38
        /*020e*/ 	.short	0x0008


	//----- nvinfo : EIATTR_EXIT_INSTR_OFFSETS
	.align		4
        /*0210*/ 	.byte	0x04, 0x1c
        /*0212*/ 	.short	(.L_37 - .L_36)


	//   ....[0]....
.L_36:
        /*0214*/ 	.word	0x000009d0


	//   ....[1]....
        /*0218*/ 	.word	0x000011e0


	//   ....[2]....
        /*021c*/ 	.word	0x00006840


	//   ....[3]....
        /*0220*/ 	.word	0x00006da0


	//   ....[4]....
        /*0224*/ 	.word	0x00007e00


	//----- nvinfo : EIATTR_MAX_THREADS
	.align		4
.L_37:
        /*0228*/ 	.byte	0x04, 0x05
        /*022a*/ 	.short	(.L_39 - .L_38)
.L_38:
        /*022c*/ 	.word	0x00000180
        /*0230*/ 	.word	0x00000001
        /*0234*/ 	.word	0x00000001


	//----- nvinfo : EIATTR_CRS_STACK_SIZE
	.align		4
.L_39:
        /*0238*/ 	.byte	0x04, 0x1e
        /*023a*/ 	.short	(.L_41 - .L_40)
.L_40:
        /*023c*/ 	.word	0x00000000


	//----- nvinfo : EIATTR_CBANK_PARAM_SIZE
	.align		4
.L_41:
        /*0240*/ 	.byte	0x03, 0x19
        /*0242*/ 	.short	0x0470


	//----- nvinfo : EIATTR_PARAM_CBANK
	.align		4
        /*0244*/ 	.byte	0x04, 0x0a
        /*0246*/ 	.short	(.L_43 - .L_42)
	.align		4
.L_42:
        /*0248*/ 	.word	index@(.nv.constant0._ZN7cutlass13device_kernelINS_4gemm6kernel13GemmUniversalIN4cute5tupleIJiiiiEEENS1_10collective13CollectiveMmaINS1_34MainloopSm90TmaGmmaWarpSpecializedILi3ENS5_IJNS4_1CILi4EEENSA_ILi1EEESC_EEENS1_35KernelTmaWarpSpecializedCooperativeEEENS5_IJNSA_ILi128EEESG_NSA_ILi64EEEEEENS_6half_tENS5_IJSC_llEEESJ_SK_NS4_8TiledMMAINS4_8MMA_AtomIJNS4_4SM904GMMA26MMA_64x128x16_F32F16F16_SSILNSO_5MajorE1ELSQ_1ELNSO_7ScaleInE1ELSR_1EEEEEENS4_6LayoutINS5_IJNSA_ILi2EEESC_SC_EEENS5_IJSC_NSA_ILi0EEESX_EEEEENS5_IJNS4_10UnderscoreES10_S10_EEEEENS4_13SM90_TMA_LOADENS4_14ComposedLayoutINS4_7SwizzleILi3ELi4ELi3EEENS4_18smem_ptr_flag_bitsILi16EEENSU_INS5_IJSH_NSA_ILi8EEEEEENS5_IJSC_SH_EEEEEEEvNS4_8identityENS4_23SM90_TMA_LOAD_MULTICASTES1D_vS1E_EENS_8epilogue10collective6detail29Sm90TmaWarpSpecializedAdapterINS1I_15DefaultEpilogueISJ_NS5_IJlSC_lEEES1M_NS1H_6thread17LinearCombinationISJ_Li1EffLNS1N_9ScaleType4KindE0ELNS_15FloatRoundStyleE2ESJ_EENS1_15EpilogueDefaultEEEEEvvEEEEvNT_6ParamsE)
        /*024c*/ 	.short	0x0210
        /*024e*/ 	.short	0x0470


	//----- nvinfo : EIATTR_SW_WAR
	.align		4
.L_43:
        /*0250*/ 	.byte	0x04, 0x36
        /*0252*/ 	.short	(.L_45 - .L_44)
.L_44:
        /*0254*/ 	.word	0x00000008
.L_45:


//--------------------- .nv.callgraph             --------------------------
	.section	.nv.callgraph,"",@"SHT_CUDA_CALLGRAPH"
	.align	4
	.sectionentsize	8
	.align		4
        /*0000*/ 	.word	0x00000000
	.align		4
        /*0004*/ 	.word	0xffffffff
	.align		4
        /*0008*/ 	.word	index@(_ZN7cutlass13device_kernelINS_4gemm6kernel13GemmUniversalIN4cute5tupleIJiiiiEEENS1_10collective13CollectiveMmaINS1_34MainloopSm90TmaGmmaWarpSpecializedILi3ENS5_IJNS4_1CILi4EEENSA_ILi1EEESC_EEENS1_35KernelTmaWarpSpecializedCooperativeEEENS5_IJNSA_ILi128EEESG_NSA_ILi64EEEEEENS_6half_tENS5_IJSC_llEEESJ_SK_NS4_8TiledMMAINS4_8MMA_AtomIJNS4_4SM904GMMA26MMA_64x128x16_F32F16F16_SSILNSO_5MajorE1ELSQ_1ELNSO_7ScaleInE1ELSR_1EEEEEENS4_6LayoutINS5_IJNSA_ILi2EEESC_SC_EEENS5_IJSC_NSA_ILi0EEESX_EEEEENS5_IJNS4_10UnderscoreES10_S10_EEEEENS4_13SM90_TMA_LOADENS4_14ComposedLayoutINS4_7SwizzleILi3ELi4ELi3EEENS4_18smem_ptr_flag_bitsILi16EEENSU_INS5_IJSH_NSA_ILi8EEEEEENS5_IJSC_SH_EEEEEEEvNS4_8identityENS4_23SM90_TMA_LOAD_MULTICASTES1D_vS1E_EENS_8epilogue10collective6detail29Sm90TmaWarpSpecializedAdapterINS1I_15DefaultEpilogueISJ_NS5_IJlSC_lEEES1M_NS1H_6thread17LinearCombinationISJ_Li1EffLNS1N_9ScaleType4KindE0ELNS_15FloatRoundStyleE2ESJ_EENS1_15EpilogueDefaultEEEEEvvEEEEvNT_6ParamsE)
	.align		4
        /*000c*/ 	.word	index@(__assertfail)
	.align		4
        /*0010*/ 	.word	0x00000000
	.align		4
        /*0014*/ 	.word	0xfffffffe
	.align		4
        /*0018*/ 	.word	0x00000000
	.align		4
        /*001c*/ 	.word	0xfffffffd
	.align		4
        /*0020*/ 	.word	0x00000000
	.align		4
        /*0024*/ 	.word	0xfffffffc


//--------------------- .nv.constant4             --------------------------
	.section	.nv.constant4,"a",@progbits
	.align	8
	.align		8
.nv.constant4:
        /*0000*/ 	.dword	__assertfail
	.align		8
        /*0008*/ 	.dword	__unnamed_1
	.align		8
        /*0010*/ 	.dword	_ZN40_INTERNAL_b1fe615d_4_k_cu_0ce904d3_199004cuda3std3__45__cpo5beginE
	.align		8
        /*0018*/ 	.dword	_ZN40_INTERNAL_b1fe615d_4_k_cu_0ce904d3_199004cuda3std3__45__cpo3endE
	.align		8
        /*0020*/ 	.dword	_ZN40_INTERNAL_b1fe615d_4_k_cu_0ce904d3_199004cuda3std3__45__cpo6cbeginE
	.align		8
        /*0028*/ 	.dword	_ZN40_INTERNAL_b1fe615d_4_k_cu_0ce904d3_199004cuda3std3__45__cpo4cendE
	.align		8
        /*0030*/ 	.dword	_ZN40_INTERNAL_b1fe615d_4_k_cu_0ce904d3_199004cuda3std3__442_GLOBAL__N__b1fe615d_4_k_cu_0ce904d3_199006ignoreE
	.align		8
        /*0038*/ 	.dword	_ZN40_INTERNAL_b1fe615d_4_k_cu_0ce904d3_199004cuda3std3__419piecewise_constructE
	.align		8
        /*0040*/ 	.dword	_ZN40_INTERNAL_b1fe615d_4_k_cu_0ce904d3_199004cuda3std3__48in_placeE
	.align		8
        /*0048*/ 	.dword	_ZN40_INTERNAL_b1fe615d_4_k_cu_0ce904d3_199004cuda3std6ranges3__45__cpo4swapE
	.align		8
        /*0050*/ 	.dword	_ZN40_INTERNAL_b1fe615d_4_k_cu_0ce904d3_199004cuda3std6ranges3__45__cpo9iter_moveE
	.align		8
        /*0058*/ 	.dword	_ZN40_INTERNAL_b1fe615d_4_k_cu_0ce904d3_199004cute7productE
	.align		8
        /*0060*/ 	.dword	_ZN40_INTERNAL_b1fe615d_4_k_cu_0ce904d3_199004cute1_E
	.align		8
        /*0068*/ 	.dword	$str$22
	.align		8
        /*0070*/ 	.dword	$str$23


//--------------------- .text._ZN7cutlass13device_kernelINS_4gemm6kernel13GemmUniversalIN4cute5tupleIJiiiiEEENS1_10collective13CollectiveMmaINS1_34MainloopSm90TmaGmmaWarpSpecializedILi3ENS5_IJNS4_1CILi4EEENSA_ILi1EEESC_EEENS1_35KernelTmaWarpSpecializedCooperativeEEENS5_IJNSA_ILi128EEESG_NSA_ILi64EEEEEENS_6half_tENS5_IJSC_llEEESJ_SK_NS4_8TiledMMAINS4_8MMA_AtomIJNS4_4SM904GMMA26MMA_64x128x16_F32F16F16_SSILNSO_5MajorE1ELSQ_1ELNSO_7ScaleInE1ELSR_1EEEEEENS4_6LayoutINS5_IJNSA_ILi2EEESC_SC_EEENS5_IJSC_NSA_ILi0EEESX_EEEEENS5_IJNS4_10UnderscoreES10_S10_EEEEENS4_13SM90_TMA_LOADENS4_14ComposedLayoutINS4_7SwizzleILi3ELi4ELi3EEENS4_18smem_ptr_flag_bitsILi16EEENSU_INS5_IJSH_NSA_ILi8EEEEEENS5_IJSC_SH_EEEEEEEvNS4_8identityENS4_23SM90_TMA_LOAD_MULTICASTES1D_vS1E_EENS_8epilogue10collective6detail29Sm90TmaWarpSpecializedAdapterINS1I_15DefaultEpilogueISJ_NS5_IJlSC_lEEES1M_NS1H_6thread17LinearCombinationISJ_Li1EffLNS1N_9ScaleType4KindE0ELNS_15FloatRoundStyleE2ESJ_EENS1_15EpilogueDefaultEEEEEvvEEEEvNT_6ParamsE --------------------------
	.section	.text._ZN7cutlass13device_kernelINS_4gemm6kernel13GemmUniversalIN4cute5tupleIJiiiiEEENS1_10collective13CollectiveMmaINS1_34MainloopSm90TmaGmmaWarpSpecializedILi3ENS5_IJNS4_1CILi4EEENSA_ILi1EEESC_EEENS1_35KernelTmaWarpSpecializedCooperativeEEENS5_IJNSA_ILi128EEESG_NSA_ILi64EEEEEENS_6half_tENS5_IJSC_llEEESJ_SK_NS4_8TiledMMAINS4_8MMA_AtomIJNS4_4SM904GMMA26MMA_64x128x16_F32F16F16_SSILNSO_5MajorE1ELSQ_1ELNSO_7ScaleInE1ELSR_1EEEEEENS4_6LayoutINS5_IJNSA_ILi2EEESC_SC_EEENS5_IJSC_NSA_ILi0EEESX_EEEEENS5_IJNS4_10UnderscoreES10_S10_EEEEENS4_13SM90_TMA_LOADENS4_14ComposedLayoutINS4_7SwizzleILi3ELi4ELi3EEENS4_18smem_ptr_flag_bitsILi16EEENSU_INS5_IJSH_NSA_ILi8EEEEEENS5_IJSC_SH_EEEEEEEvNS4_8identityENS4_23SM90_TMA_LOAD_MULTICASTES1D_vS1E_EENS_8epilogue10collective6detail29Sm90TmaWarpSpecializedAdapterINS1I_15DefaultEpilogueISJ_NS5_IJlSC_lEEES1M_NS1H_6thread17LinearCombinationISJ_Li1EffLNS1N_9ScaleType4KindE0ELNS_15FloatRoundStyleE2ESJ_EENS1_15EpilogueDefaultEEEEEvvEEEEvNT_6ParamsE,"ax",@progbits
	.align	128
.text._ZN7cutlass13device_kernelINS_4gemm6kernel13GemmUniversalIN4cute5tupleIJiiiiEEENS1_10collective13CollectiveMmaINS1_34MainloopSm90TmaGmmaWarpSpecializedILi3ENS5_IJNS4_1CILi4EEENSA_ILi1EEESC_EEENS1_35KernelTmaWarpSpecializedCooperativeEEENS5_IJNSA_ILi128EEESG_NSA_ILi64EEEEEENS_6half_tENS5_IJSC_llEEESJ_SK_NS4_8TiledMMAINS4_8MMA_AtomIJNS4_4SM904GMMA26MMA_64x128x16_F32F16F16_SSILNSO_5MajorE1ELSQ_1ELNSO_7ScaleInE1ELSR_1EEEEEENS4_6LayoutINS5_IJNSA_ILi2EEESC_SC_EEENS5_IJSC_NSA_ILi0EEESX_EEEEENS5_IJNS4_10UnderscoreES10_S10_EEEEENS4_13SM90_TMA_LOADENS4_14ComposedLayoutINS4_7SwizzleILi3ELi4ELi3EEENS4_18smem_ptr_flag_bitsILi16EEENSU_INS5_IJSH_NSA_ILi8EEEEEENS5_IJSC_SH_EEEEEEEvNS4_8identityENS4_23SM90_TMA_LOAD_MULTICASTES1D_vS1E_EENS_8epilogue10collective6detail29Sm90TmaWarpSpecializedAdapterINS1I_15DefaultEpilogueISJ_NS5_IJlSC_lEEES1M_NS1H_6thread17LinearCombinationISJ_Li1EffLNS1N_9ScaleType4KindE0ELNS_15FloatRoundStyleE2ESJ_EENS1_15EpilogueDefaultEEEEEvvEEEEvNT_6ParamsE:
        .type           _ZN7cutlass13device_kernelINS_4gemm6kernel13GemmUniversalIN4cute5tupleIJiiiiEEENS1_10collective13CollectiveMmaINS1_34MainloopSm90TmaGmmaWarpSpecializedILi3ENS5_IJNS4_1CILi4EEENSA_ILi1EEESC_EEENS1_35KernelTmaWarpSpecializedCooperativeEEENS5_IJNSA_ILi128EEESG_NSA_ILi64EEEEEENS_6half_tENS5_IJSC_llEEESJ_SK_NS4_8TiledMMAINS4_8MMA_AtomIJNS4_4SM904GMMA26MMA_64x128x16_F32F16F16_SSILNSO_5MajorE1ELSQ_1ELNSO_7ScaleInE1ELSR_1EEEEEENS4_6LayoutINS5_IJNSA_ILi2EEESC_SC_EEENS5_IJSC_NSA_ILi0EEESX_EEEEENS5_IJNS4_10UnderscoreES10_S10_EEEEENS4_13SM90_TMA_LOADENS4_14ComposedLayoutINS4_7SwizzleILi3ELi4ELi3EEENS4_18smem_ptr_flag_bitsILi16EEENSU_INS5_IJSH_NSA_ILi8EEEEEENS5_IJSC_SH_EEEEEEEvNS4_8identityENS4_23SM90_TMA_LOAD_MULTICASTES1D_vS1E_EENS_8epilogue10collective6detail29Sm90TmaWarpSpecializedAdapterINS1I_15DefaultEpilogueISJ_NS5_IJlSC_lEEES1M_NS1H_6thread17LinearCombinationISJ_Li1EffLNS1N_9ScaleType4KindE0ELNS_15FloatRoundStyleE2ESJ_EENS1_15EpilogueDefaultEEEEEvvEEEEvNT_6ParamsE,@function
        .size           _ZN7cutlass13device_kernelINS_4gemm6kernel13GemmUniversalIN4cute5tupleIJiiiiEEENS1_10collective13CollectiveMmaINS1_34MainloopSm90TmaGmmaWarpSpecializedILi3ENS5_IJNS4_1CILi4EEENSA_ILi1EEESC_EEENS1_35KernelTmaWarpSpecializedCooperativeEEENS5_IJNSA_ILi128EEESG_NSA_ILi64EEEEEENS_6half_tENS5_IJSC_llEEESJ_SK_NS4_8TiledMMAINS4_8MMA_AtomIJNS4_4SM904GMMA26MMA_64x128x16_F32F16F16_SSILNSO_5MajorE1ELSQ_1ELNSO_7ScaleInE1ELSR_1EEEEEENS4_6LayoutINS5_IJNSA_ILi2EEESC_SC_EEENS5_IJSC_NSA_ILi0EEESX_EEEEENS5_IJNS4_10UnderscoreES10_S10_EEEEENS4_13SM90_TMA_LOADENS4_14ComposedLayoutINS4_7SwizzleILi3ELi4ELi3EEENS4_18smem_ptr_flag_bitsILi16EEENSU_INS5_IJSH_NSA_ILi8EEEEEENS5_IJSC_SH_EEEEEEEvNS4_8identityENS4_23SM90_TMA_LOAD_MULTICASTES1D_vS1E_EENS_8epilogue10collective6detail29Sm90TmaWarpSpecializedAdapterINS1I_15DefaultEpilogueISJ_NS5_IJlSC_lEEES1M_NS1H_6thread17LinearCombinationISJ_Li1EffLNS1N_9ScaleType4KindE0ELNS_15FloatRoundStyleE2ESJ_EENS1_15EpilogueDefaultEEEEEvvEEEEvNT_6ParamsE,(.L_x_195 - _ZN7cutlass13device_kernelINS_4gemm6kernel13GemmUniversalIN4cute5tupleIJiiiiEEENS1_10collective13CollectiveMmaINS1_34MainloopSm90TmaGmmaWarpSpecializedILi3ENS5_IJNS4_1CILi4EEENSA_ILi1EEESC_EEENS1_35KernelTmaWarpSpecializedCooperativeEEENS5_IJNSA_ILi128EEESG_NSA_ILi64EEEEEENS_6half_tENS5_IJSC_llEEESJ_SK_NS4_8TiledMMAINS4_8MMA_AtomIJNS4_4SM904GMMA26MMA_64x128x16_F32F16F16_SSILNSO_5MajorE1ELSQ_1ELNSO_7ScaleInE1ELSR_1EEEEEENS4_6LayoutINS5_IJNSA_ILi2EEESC_SC_EEENS5_IJSC_NSA_ILi0EEESX_EEEEENS5_IJNS4_10UnderscoreES10_S10_EEEEENS4_13SM90_TMA_LOADENS4_14ComposedLayoutINS4_7SwizzleILi3ELi4ELi3EEENS4_18smem_ptr_flag_bitsILi16EEENSU_INS5_IJSH_NSA_ILi8EEEEEENS5_IJSC_SH_EEEEEEEvNS4_8identityENS4_23SM90_TMA_LOAD_MULTICASTES1D_vS1E_EENS_8epilogue10collective6detail29Sm90TmaWarpSpecializedAdapterINS1I_15DefaultEpilogueISJ_NS5_IJlSC_lEEES1M_NS1H_6thread17LinearCombinationISJ_Li1EffLNS1N_9ScaleType4KindE0ELNS_15FloatRoundStyleE2ESJ_EENS1_15EpilogueDefaultEEEEEvvEEEEvNT_6ParamsE)
        .other          _ZN7cutlass13device_kernelINS_4gemm6kernel13GemmUniversalIN4cute5tupleIJiiiiEEENS1_10collective13CollectiveMmaINS1_34MainloopSm90TmaGmmaWarpSpecializedILi3ENS5_IJNS4_1CILi4EEENSA_ILi1EEESC_EEENS1_35KernelTmaWarpSpecializedCooperativeEEENS5_IJNSA_ILi128EEESG_NSA_ILi64EEEEEENS_6half_tENS5_IJSC_llEEESJ_SK_NS4_8TiledMMAINS4_8MMA_AtomIJNS4_4SM904GMMA26MMA_64x128x16_F32F16F16_SSILNSO_5MajorE1ELSQ_1ELNSO_7ScaleInE1ELSR_1EEEEEENS4_6LayoutINS5_IJNSA_ILi2EEESC_SC_EEENS5_IJSC_NSA_ILi0EEESX_EEEEENS5_IJNS4_10UnderscoreES10_S10_EEEEENS4_13SM90_TMA_LOADENS4_14ComposedLayoutINS4_7SwizzleILi3ELi4ELi3EEENS4_18smem_ptr_flag_bitsILi16EEENSU_INS5_IJSH_NSA_ILi8EEEEEENS5_IJSC_SH_EEEEEEEvNS4_8identityENS4_23SM90_TMA_LOAD_MULTICASTES1D_vS1E_EENS_8epilogue10collective6detail29Sm90TmaWarpSpecializedAdapterINS1I_15DefaultEpilogueISJ_NS5_IJlSC_lEEES1M_NS1H_6thread17LinearCombinationISJ_Li1EffLNS1N_9ScaleType4KindE0ELNS_15FloatRoundStyleE2ESJ_EENS1_15EpilogueDefaultEEEEEvvEEEEvNT_6ParamsE,@"STO_CUDA_ENTRY STV_DEFAULT"
_ZN7cutlass13device_kernelINS_4gemm6kernel13GemmUniversalIN4cute5tupleIJiiiiEEENS1_10collective13CollectiveMmaINS1_34MainloopSm90TmaGmmaWarpSpecializedILi3ENS5_IJNS4_1CILi4EEENSA_ILi1EEESC_EEENS1_35KernelTmaWarpSpecializedCooperativeEEENS5_IJNSA_ILi128EEESG_NSA_ILi64EEEEEENS_6half_tENS5_IJSC_llEEESJ_SK_NS4_8TiledMMAINS4_8MMA_AtomIJNS4_4SM904GMMA26MMA_64x128x16_F32F16F16_SSILNSO_5MajorE1ELSQ_1ELNSO_7ScaleInE1ELSR_1EEEEEENS4_6LayoutINS5_IJNSA_ILi2EEESC_SC_EEENS5_IJSC_NSA_ILi0EEESX_EEEEENS5_IJNS4_10UnderscoreES10_S10_EEEEENS4_13SM90_TMA_LOADENS4_14ComposedLayoutINS4_7SwizzleILi3ELi4ELi3EEENS4_18smem_ptr_flag_bitsILi16EEENSU_INS5_IJSH_NSA_ILi8EEEEEENS5_IJSC_SH_EEEEEEEvNS4_8identityENS4_23SM90_TMA_LOAD_MULTICASTES1D_vS1E_EENS_8epilogue10collective6detail29Sm90TmaWarpSpecializedAdapterINS1I_15DefaultEpilogueISJ_NS5_IJlSC_lEEES1M_NS1H_6thread17LinearCombinationISJ_Li1EffLNS1N_9ScaleType4KindE0ELNS_15FloatRoundStyleE2ESJ_EENS1_15EpilogueDefaultEEEEEvvEEEEvNT_6ParamsE:
[----:B------:R-:W0:Y:S01]  /*0000*/  LDC R1, c[0x0][0x28] ;  /* 0x00000a00ff017b82 */ /* 0x000e220000000800 */
[----:B------:R-:W1:Y:S01]  /*0010*/  S2R R95, SR_TID.X ;  /* 0x00000000005f7919 */ /* 0x000e620000002100 */
[----:B------:R-:W-:Y:S01]  /*0020*/  ELECT P0, URZ, PT ;  /* 0x00000000003f782f */ /* 0x000fe20003800000 */
[----:B------:R-:W-:Y:S01]  /*0030*/  BSSY B0, `(.L_x_0) ;  /* 0x000000f000007945 */ /* 0x000fe20003800000 */
[--C-:B-1----:R-:W-:Y:S02]  /*0040*/  SHF.R.U32.HI R0, RZ, 0x5, R95.reuse ;  /* 0x00000005ff007819 */ /* 0x102fe4000001165f */
[----:B------:R-:W-:-:S03]  /*0050*/  SHF.R.U32.HI R6, RZ, 0x7, R95 ;  /* 0x00000007ff067819 */ /* 0x000fc6000001165f */
[----:B------:R-:W1:Y:S04]  /*0060*/  SHFL.IDX PT, R3, R0, RZ, 0x1f ;  /* 0x00001fff00037589 */ /* 0x000e6800000e0000 */
[----:B------:R2:W3:Y:S01]  /*0070*/  SHFL.IDX PT, R2, R6, RZ, 0x1f ;  /* 0x00001fff06027589 */ /* 0x0004e200000e0000 */
[----:B-1----:R-:W-:-:S13]  /*0080*/  ISETP.NE.OR P0, PT, R3, RZ, !P0 ;  /* 0x000000ff0300720c */ /* 0x002fda0004705670 */
[----:B0-23--:R-:W-:Y:S05]  /*0090*/  @P0 BRA `(.L_x_1) ;  /* 0x0000000000200947 */ /* 0x00dfea0003800000 */
[----:B------:R-:W-:Y:S02]  /*00a0*/  ULDC.64 UR4, c[0x0][0x198] ;  /* 0x0000660000047ab9 */ /* 0x000fe40000000a00 */
[----:B------:R-:W-:Y:S02]  /*00b0*/  UIADD3 UR6, UP0, UR4, 0xf0, URZ ;  /* 0x000000f004067890 */ /* 0x000fe4000ff1e03f */
[----:B------:R-:W-:Y:S02]  /*00c0*/  UIADD3 UR4, UP1, UR4, 0x1f0, URZ ;  /* 0x000001f004047890 */ /* 0x000fe4000ff3e03f */
[----:B------:R-:W-:Y:S02]  /*00d0*/  UIADD3.X UR7, URZ, UR5, URZ, UP0, !UPT ;  /* 0x000000053f077290 */ /* 0x000fe400087fe43f */
[----:B------:R-:W-:-:S07]  /*00e0*/  UIADD3.X UR5, URZ, UR5, URZ, UP1, !UPT ;  /* 0x000000053f057290 */ /* 0x000fce0008ffe43f */
[----:B------:R0:W-:Y:S02]  /*00f0*/  UTMACCTL.PF [UR6] ;  /* 0x00000000060079b9 */ /* 0x0001e40008040000 */
[----:B------:R0:W-:Y:S02]  /*0100*/  UTMACCTL.PF [UR4] ;  /* 0x00000000040079b9 */ /* 0x0001e40008040000 */
[----:B0-----:R-:W-:Y:S01]  /*0110*/  NOP ;  /* 0x0000000000007918 */ /* 0x001fe20000000000 */
.L_x_1:
[----:B------:R-:W-:Y:S05]  /*0120*/  BSYNC B0 ;  /* 0x0000000000007941 */ /* 0x000fea0003800000 */
.L_x_0:
[----:B------:R-:W0:Y:S01]  /*0130*/  SHFL.IDX PT, R5, R0, RZ, 0x1f ;  /* 0x00001fff00057589 */ /* 0x000e2200000e0000 */
[----:B------:R-:W-:-:S04]  /*0140*/  SHF.R.S32.HI R4, RZ, 0x1f, R95 ;  /* 0x0000001fff047819 */ /* 0x000fc8000001145f */
[----:B------:R-:W-:Y:S02]  /*0150*/  LEA.HI R4, R4, R95, RZ, 0x7 ;  /* 0x0000005f04047211 */ /* 0x000fe400078f38ff */
[----:B0-----:R-:W-:-:S13]  /*0160*/  ISETP.NE.AND P0, PT, R5, RZ, PT ;  /* 0x000000ff0500720c */ /* 0x001fda0003f05270 */
[----:B------:R-:W-:Y:S05]  /*0170*/  @P0 BRA `(.L_x_2) ;  /* 0x0000000000500947 */ /* 0x000fea0003800000 */
[----:B------:R-:W0:Y:S01]  /*0180*/  S2UR UR8, SR_CgaCtaId ;  /* 0x00000000000879c3 */ /* 0x000e220000008800 */
[----:B------:R-:W-:Y:S01]  /*0190*/  UMOV UR4, 0x400 ;  /* 0x0000040000047882 */ /* 0x000fe20000000000 */
[----:B------:R-:W-:Y:S01]  /*01a0*/  UMOV UR5, 0x1 ;  /* 0x0000000100057882 */ /* 0x000fe20000000000 */
[----:B------:R-:W-:Y:S01]  /*01b0*/  UMOV UR6, 0x8 ;  /* 0x0000000800067882 */ /* 0x000fe20000000000 */
[----:B------:R-:W-:Y:S01]  /*01c0*/  ELECT P0, URZ, PT ;  /* 0x00000000003f782f */ /* 0x000fe20003800000 */
[----:B------:R-:W-:-:S04]  /*01d0*/  UIADD3 UR6, -UR6, 0x100000, URZ ;  /* 0x0010000006067890 */ /* 0x000fc8000fffe13f */
[----:B------:R-:W-:Y:S02]  /*01e0*/  USHF.L.U32 UR7, UR6, 0xb, URZ ;  /* 0x0000000b06077899 */ /* 0x000fe4000800063f */
[----:B------:R-:W-:Y:S02]  /*01f0*/  USHF.L.U32 UR6, UR6, 0x1, URZ ;  /* 0x0000000106067899 */ /* 0x000fe4000800063f */
[----:B0-----:R-:W-:Y:S02]  /*0200*/  ULEA UR8, UR8, UR4, 0x18 ;  /* 0x0000000408087291 */ /* 0x001fe4000f8ec03f */
[----:B------:R-:W-:-:S04]  /*0210*/  UIADD3 UR4, -UR5, 0x100000, URZ ;  /* 0x0010000005047890 */ /* 0x000fc8000fffe13f */
[----:B------:R-:W-:Y:S02]  /*0220*/  USHF.L.U32 UR5, UR4, 0xb, URZ ;  /* 0x0000000b04057899 */ /* 0x000fe4000800063f */
[----:B------:R-:W-:Y:S01]  /*0230*/  USHF.L.U32 UR4, UR4, 0x1, URZ ;  /* 0x0000000104047899 */ /* 0x000fe2000800063f */
[----:B------:R-:W0:Y:S11]  /*0240*/  FENCE.VIEW.ASYNC.S ;  /* 0x00000000000073c6 */ /* 0x000e360000000000 */
[----:B0-----:R0:W1:Y:S01]  /*0250*/  SYNCS.EXCH.64 URZ, [UR8], UR4 ;  /* 0x00000004083f75b2 */ /* 0x0010620008000100 */
[----:B------:R0:W2:Y:S01]  /*0260*/  SYNCS.EXCH.64 URZ, [UR8+0x18], UR6 ;  /* 0x00001806083f75b2 */ /* 0x0000a20008000100 */
[----:B------:R0:W3:Y:S01]  /*0270*/  SYNCS.EXCH.64 URZ, [UR8+0x8], UR4 ;  /* 0x00000804083f75b2 */ /* 0x0000e20008000100 */
[----:B------:R0:W4:Y:S01]  /*0280*/  SYNCS.EXCH.64 URZ, [UR8+0x20], UR6 ;  /* 0x00002006083f75b2 */ /* 0x0001220008000100 */
[----:B------:R0:W0:Y:S01]  /*0290*/  SYNCS.EXCH.64 URZ, [UR8+0x10], UR4 ;  /* 0x00001004083f75b2 */ /* 0x0000220008000100 */
[----:B------:R0:W0:Y:S01]  /*02a0*/  SYNCS.EXCH.64 URZ, [UR8+0x28], UR6 ;  /* 0x00002806083f75b2 */ /* 0x0000220008000100 */
[----:B------:R-:W-:Y:S01]  /*02b0*/  NOP ;  /* 0x0000000000007918 */ /* 0x000fe20000000000 */
.L_x_2:
[----:B0-----:R-:W0:Y:S01]  /*02c0*/  S2UR UR8, SR_CTAID.X ;  /* 0x00000000000879c3 */ /* 0x001e220000002500 */
[----:B------:R-:W-:Y:S01]  /*02d0*/  LOP3.LUT R4, R4, 0xffffff80, RZ, 0xc0, !PT ;  /* 0xffffff8004047812 */ /* 0x000fe200078ec0ff */
[----:B------:R-:W5:Y:S01]  /*02e0*/  SHFL.IDX PT, R0, R0, RZ, 0x1f ;  /* 0x00001fff00007589 */ /* 0x000f6200000e0000 */
[----:B------:R-:W-:Y:S01]  /*02f0*/  SHF.R.S32.HI R12, RZ, 0x1f, R5 ;  /* 0x0000001fff0c7819 */ /* 0x000fe20000011405 */
[----:B------:R-:W-:Y:S01]  /*0300*/  ULDC UR4, c[0x0][0x150] ;  /* 0x0000540000047ab9 */ /* 0x000fe20000000800 */
[----:B------:R-:W-:Y:S01]  /*0310*/  ELECT P0, URZ, PT ;  /* 0x00000000003f782f */ /* 0x000fe20003800000 */
[----:B------:R-:W-:Y:S01]  /*0320*/  IMAD.IADD R8, R95, 0x1, -R4 ;  /* 0x000000015f087824 */ /* 0x000fe200078e0a04 */
[----:B------:R-:W-:Y:S01]  /*0330*/  LEA.HI R12, R12, R5, RZ, 0x2 ;  /* 0x000000050c0c7211 */ /* 0x000fe200078f10ff */
[----:B------:R-:W1:Y:S01]  /*0340*/  S2R R4, SR_CTAID.Y ;  /* 0x0000000000047919 */ /* 0x000e620000002600 */
[----:B------:R-:W2:Y:S01]  /*0350*/  LDC R13, c[0x0][0x144] ;  /* 0x00005100ff0d7b82 */ /* 0x000ea20000000800 */
[----:B------:R-:W-:Y:S01]  /*0360*/  NOP ;  /* 0x0000000000007918 */ /* 0x000fe20000000000 */
[----:B------:R-:W-:Y:S01]  /*0370*/  SHF.R.S32.HI R7, RZ, 0x1f, R8 ;  /* 0x0000001fff077819 */ /* 0x000fe20000011408 */
[----:B------:R-:W-:Y:S01]  /*0380*/  NOP ;  /* 0x0000000000007918 */ /* 0x000fe20000000000 */
[----:B------:R-:W-:Y:S01]  /*0390*/  LOP3.LUT R12, R12, 0x3ffffffc, RZ, 0xc0, !PT ;  /* 0x3ffffffc0c0c7812 */ /* 0x000fe200078ec0ff */
[----:B------:R-:W-:Y:S01]  /*03a0*/  IMAD.MOV.U32 R22, RZ, RZ, 0x1 ;  /* 0x00000001ff167424 */ /* 0x000fe200078e00ff */
[----:B------:R-:W-:-:S02]  /*03b0*/  LEA.HI R7, R7, R8, RZ, 0x3 ;  /* 0x0000000807077211 */ /* 0x000fc400078f18ff */
[----:B------:R-:W3:Y:S01]  /*03c0*/  LDC R14, c[0x0][0x140] ;  /* 0x00005000ff0e7b82 */ /* 0x000ee20000000800 */
[----:B------:R-:W-:Y:S02]  /*03d0*/  ISETP.NE.AND P3, PT, R2, RZ, PT ;  /* 0x000000ff0200720c */ /* 0x000fe40003f65270 */
[--C-:B------:R-:W-:Y:S02]  /*03e0*/  SHF.R.S32.HI R9, RZ, 0x3, R7.reuse ;  /* 0x00000003ff097819 */ /* 0x100fe40000011407 */
[----:B------:R-:W-:Y:S02]  /*03f0*/  SHF.R.S32.HI R10, RZ, 0x1f, R7 ;  /* 0x0000001fff0a7819 */ /* 0x000fe40000011407 */
[----:B0-----:R-:W-:Y:S02]  /*0400*/  I2FP.F32.U32 R7, UR8 ;  /* 0x0000000800077c45 */ /* 0x001fe40008201000 */
[----:B------:R-:W-:Y:S02]  /*0410*/  LEA.HI R10, R10, R9, RZ, 0x2 ;  /* 0x000000090a0a7211 */ /* 0x000fe400078f10ff */
[----:B-----5:R-:W-:Y:S01]  /*0420*/  ISETP.NE.OR P0, PT, R0, RZ, !P0 ;  /* 0x000000ff0000720c */ /* 0x020fe20004705670 */
[----:B------:R-:W-:Y:S01]  /*0430*/  FMUL R11, R7, UR4 ;  /* 0x00000004070b7c20 */ /* 0x000fe20008400000 */
[----:B------:R-:W-:Y:S01]  /*0440*/  LOP3.LUT R10, R10, 0xfffffffc, RZ, 0xc0, !PT ;  /* 0xfffffffc0a0a7812 */ /* 0x000fe200078ec0ff */
[----:B------:R-:W-:Y:S01]  /*0450*/  IMAD.IADD R7, R5, 0x1, -R12 ;  /* 0x0000000105077824 */ /* 0x000fe200078e0a0c */
[----:B------:R-:W-:-:S03]  /*0460*/  ULDC UR4, c[0x0][0x154] ;  /* 0x0000550000047ab9 */ /* 0x000fc60000000800 */
[----:B------:R-:W0:Y:S01]  /*0470*/  F2I.U32.TRUNC.NTZ R11, R11 ;  /* 0x0000000b000b7305 */ /* 0x000e22000020f000 */
[----:B------:R-:W-:Y:S02]  /*0480*/  IMAD.IADD R10, R9, 0x1, -R10 ;  /* 0x00000001090a7824 */ /* 0x000fe400078e0a0a */
[----:B------:R-:W5:Y:S02]  /*0490*/  LDC R9, c[0x0][0x148] ;  /* 0x00005200ff097b82 */ /* 0x000f640000000800 */
[----:B------:R-:W-:Y:S01]  /*04a0*/  IMAD R10, R7, 0x4, R10 ;  /* 0x00000004070a7824 */ /* 0x000fe200078e020a */
[----:B------:R-:W-:Y:S01]  /*04b0*/  VOTEU.ALL UP0, P0 ;  /* 0x00000000003f7886 */ /* 0x000fe20000000000 */
[----:B---3--:R-:W-:Y:S01]  /*04c0*/  ISETP.EQ.U32.AND P2, PT, R14, 0x1, PT ;  /* 0x000000010e00780c */ /* 0x008fe20003f42070 */
[----:B------:R-:W-:Y:S01]  /*04d0*/  VOTEU.ALL UP1, P0 ;  /* 0x00000000003f7886 */ /* 0x000fe20000020000 */
[----:B------:R-:W-:Y:S01]  /*04e0*/  IMAD.SHL.U32 R19, R10, 0x4, RZ ;  /* 0x000000040a137824 */ /* 0x000fe200078e00ff */
[----:B------:R-:W-:Y:S01]  /*04f0*/  SHF.R.S32.HI R7, RZ, 0x1f, R10 ;  /* 0x0000001fff077819 */ /* 0x000fe2000001140a */
[----:B------:R-:W3:Y:S01]  /*0500*/  @!UP0 S2UR UR7, SR_CgaCtaId ;  /* 0x00000000000789c3 */ /* 0x000ee20000008800 */
[----:B------:R-:W-:-:S02]  /*0510*/  @!UP0 UMOV UR6, 0x400 ;  /* 0x0000040000068882 */ /* 0x000fc40000000000 */
[----:B------:R-:W-:Y:S01]  /*0520*/  LEA.HI R0, R7, R10, RZ, 0x2 ;  /* 0x0000000a07007211 */ /* 0x000fe200078f10ff */
[----:B0-----:R-:W-:Y:S01]  /*0530*/  IMAD.MOV R12, RZ, RZ, -R11 ;  /* 0x000000ffff0c7224 */ /* 0x001fe200078e0a0b */
[----:B------:R-:W-:Y:S02]  /*0540*/  LOP3.LUT R19, R10, 0xc, R19, 0x78, !PT ;  /* 0x0000000c0a137812 */ /* 0x000fe400078e7813 */
[----:B------:R-:W-:Y:S01]  /*0550*/  LOP3.LUT R11, R0, 0xfffffffc, RZ, 0xc0, !PT ;  /* 0xfffffffc000b7812 */ /* 0x000fe200078ec0ff */
[----:B--2---:R-:W-:Y:S01]  /*0560*/  IMAD R7, R13, R12, UR8 ;  /* 0x000000080d077e24 */ /* 0x004fe2000f8e020c */
[----:B-1----:R-:W-:Y:S02]  /*0570*/  I2FP.F32.U32 R13, R4 ;  /* 0x00000004000d7245 */ /* 0x002fe40000201000 */
[----:B------:R-:W-:Y:S01]  /*0580*/  SHF.R.S32.HI R0, RZ, 0x1f, R3 ;  /* 0x0000001fff007819 */ /* 0x000fe20000011403 */
[----:B------:R-:W-:Y:S02]  /*0590*/  IMAD.IADD R12, R10, 0x1, -R11 ;  /* 0x000000010a0c7824 */ /* 0x000fe400078e0a0b */
[----:B------:R-:W-:Y:S01]  /*05a0*/  FMUL R13, R13, UR4 ;  /* 0x000000040d0d7c20 */ /* 0x000fe20008400000 */
[----:B------:R-:W-:Y:S01]  /*05b0*/  LEA.HI R0, R0, R3, RZ, 0x2 ;  /* 0x0000000300007211 */ /* 0x000fe200078f10ff */
[----:B------:R-:W-:Y:S01]  /*05c0*/  UMOV UR4, 0x20 ;  /* 0x0000002000047882 */ /* 0x000fe20000000000 */
[----:B------:R-:W-:Y:S01]  /*05d0*/  ISETP.NE.AND P4, PT, R12, R7, PT ;  /* 0x000000070c00720c */ /* 0x000fe20003f85270 */
[----:B------:R-:W-:-:S04]  /*05e0*/  @!UP0 UIADD3 UR4, -UR4, 0x100000, URZ ;  /* 0x0010000004048890 */ /* 0x000fc8000fffe13f */
[----:B------:R-:W-:Y:S02]  /*05f0*/  @!UP0 USHF.L.U32 UR5, UR4, 0xb, URZ ;  /* 0x0000000b04058899 */ /* 0x000fe4000800063f */
[----:B------:R-:W-:Y:S01]  /*0600*/  @!UP0 USHF.L.U32 UR4, UR4, 0x1, URZ ;  /* 0x0000000104048899 */ /* 0x000fe2000800063f */
[----:B------:R-:W-:Y:S01]  /*0610*/  LOP3.LUT R0, R0, 0xfffffffc, RZ, 0xc0, !PT ;  /* 0xfffffffc00007812 */ /* 0x000fe200078ec0ff */
[----:B------:R-:W0:Y:S04]  /*0620*/  F2I.U32.TRUNC.NTZ R13, R13 ;  /* 0x0000000d000d7305 */ /* 0x000e28000020f000 */
[----:B------:R-:W-:Y:S01]  /*0630*/  IMAD.IADD R3, R3, 0x1, -R0 ;  /* 0x0000000103037824 */ /* 0x000fe200078e0a00 */
[----:B---3--:R-:W-:Y:S01]  /*0640*/  @!UP0 ULEA UR6, UR7, UR6, 0x18 ;  /* 0x0000000607068291 */ /* 0x008fe2000f8ec03f */
[----:B------:R-:W-:Y:S01]  /*0650*/  VOTEU.ALL UP0, P0 ;  /* 0x00000000003f7886 */ /* 0x000fe20000000000 */
[----:B------:R-:W-:Y:S01]  /*0660*/  LOP3.LUT P0, RZ, R8, 0x7, RZ, 0xc0, !PT ;  /* 0x0000000708ff7812 */ /* 0x000fe2000780c0ff */
[----:B------:R-:W-:Y:S01]  /*0670*/  VIADD R8, R2, 0xffffffff ;  /* 0xffffffff02087836 */ /* 0x000fe20000000000 */
[----:B------:R-:W-:-:S02]  /*0680*/  @P4 SHF.R.S32.HI R0, RZ, 0x1f, R19 ;  /* 0x0000001fff004819 */ /* 0x000fc40000011413 */
[C---:B------:R-:W-:Y:S02]  /*0690*/  ISETP.NE.AND P1, PT, R3.reuse, 0x3, PT ;  /* 0x000000030300780c */ /* 0x040fe40003f25270 */
[----:B------:R-:W-:Y:S01]  /*06a0*/  @P4 LEA.HI R0, R0, R19, RZ, 0x2 ;  /* 0x0000001300004211 */ /* 0x000fe200078f10ff */
[----:B0-----:R-:W-:Y:S01]  /*06b0*/  IMAD.MOV R23, RZ, RZ, -R13 ;  /* 0x000000ffff177224 */ /* 0x001fe200078e0a0d */
[----:B------:R-:W-:Y:S01]  /*06c0*/  ISETP.EQ.OR P1, PT, R3, RZ, !P1 ;  /* 0x000000ff0300720c */ /* 0x000fe20004f22670 */
[----:B------:R-:W0:Y:S02]  /*06d0*/  FENCE.VIEW.ASYNC.S ;  /* 0x00000000000073c6 */ /* 0x000e240000000000 */
[----:B0-----:R0:W1:Y:S01]  /*06e0*/  @!UP0 SYNCS.EXCH.64 URZ, [UR6+0x40], UR4 ;  /* 0x00004004063f85b2 */ /* 0x0010620008000100 */
[----:B------:R-:W-:Y:S01]  /*06f0*/  @P4 SHF.R.S32.HI R0, RZ, 0x2, R0 ;  /* 0x00000002ff004819 */ /* 0x000fe20000011400 */
[----:B-----5:R-:W-:Y:S01]  /*0700*/  IMAD R11, R9, R23, R4 ;  /* 0x00000017090b7224 */ /* 0x020fe200078e0204 */
[----:B------:R-:W-:-:S02]  /*0710*/  ISETP.LT.U32.AND P0, PT, R19, 0x4, !P0 ;  /* 0x000000041300780c */ /* 0x000fc40004701070 */
[----:B------:R-:W-:Y:S02]  /*0720*/  ISETP.EQ.AND P1, PT, R2, RZ, P1 ;  /* 0x000000ff0200720c */ /* 0x000fe40000f22270 */
[----:B------:R-:W-:Y:S02]  /*0730*/  @P4 ISETP.NE.AND P5, PT, R0, R11, PT ;  /* 0x0000000b0000420c */ /* 0x000fe40003fa5270 */
[----:B------:R-:W-:Y:S02]  /*0740*/  ISETP.GE.U32.AND P6, PT, R8, 0x2, PT ;  /* 0x000000020800780c */ /* 0x000fe40003fc6070 */
[----:B------:R-:W-:Y:S02]  /*0750*/  SEL R11, RZ, 0x1, !P0 ;  /* 0x00000001ff0b7807 */ /* 0x000fe40004000000 */
[----:B------:R-:W-:Y:S02]  /*0760*/  @P4 SEL R22, RZ, 0x1, P5 ;  /* 0x00000001ff164807 */ /* 0x000fe40002800000 */
[----:B------:R-:W-:Y:S01]  /*0770*/  SEL R18, RZ, 0x1, !P1 ;  /* 0x00000001ff127807 */ /* 0x000fe20004800000 */
[----:B------:R0:W2:Y:S01]  /*0780*/  @!UP1 SYNCS.EXCH.64 URZ, [UR6+0x48], UR4 ;  /* 0x00004804063f95b2 */ /* 0x0000a20008000100 */
[----:B------:R-:W-:Y:S01]  /*0790*/  LOP3.LUT R22, R22, R11, RZ, 0xc0, !PT ;  /* 0x0000000b16167212 */ /* 0x000fe200078ec0ff */
[----:B------:R-:W-:Y:S01]  /*07a0*/  NOP ;  /* 0x0000000000007918 */ /* 0x000fe20000000000 */
[----:B------:R-:W-:-:S02]  /*07b0*/  LOP3.LUT R0, R95, 0x7f, RZ, 0xc0, !PT ;  /* 0x0000007f5f007812 */ /* 0x000fc400078ec0ff */
[----:B------:R-:W-:Y:S01]  /*07c0*/  SEL R18, R18, 0x2, P6 ;  /* 0x0000000212127807 */ /* 0x000fe20003000000 */
[----:B0-----:R-:W-:Y:S06]  /*07d0*/  @!P2 BRA `(.L_x_3) ;  /* 0x000000000008a947 */ /* 0x001fec0003800000 */
[----:B-12-4-:R-:W-:Y:S01]  /*07e0*/  UCGABAR_ARV ;  /* 0x00000000000079c7 */ /* 0x016fe20008000000 */
[----:B------:R-:W-:Y:S05]  /*07f0*/  BRA `(.L_x_4) ;  /* 0x0000000000047947 */ /* 0x000fea0003800000 */
.L_x_3:
[----:B-12-4-:R-:W-:Y:S01]  /*0800*/  NOP ;  /* 0x0000000000007918 */ /* 0x016fe20000000000 */
.L_x_4:
[----:B------:R-:W0:Y:S01]  /*0810*/  LDC R2, c[0x0][0x65c] ;  /* 0x00019700ff027b82 */ /* 0x000e220000000800 */
[----:B------:R-:W-:Y:S02]  /*0820*/  IMAD.U32 R10, RZ, RZ, UR8 ;  /* 0x00000008ff0a7e24 */ /* 0x000fe4000f8e00ff */
[----:B------:R-:W-:Y:S01]  /*0830*/  IMAD.MOV.U32 R11, RZ, RZ, RZ ;  /* 0x000000ffff0b7224 */ /* 0x000fe200078e00ff */
[----:B0-----:R-:W-:-:S04]  /*0840*/  ISETP.NE.AND P1, PT, R2, 0x1, PT ;  /* 0x000000010200780c */ /* 0x001fc80003f25270 */
[----:B------:R-:W-:-:S09]  /*0850*/  P2R R5, PR, RZ, 0x2 ;  /* 0x00000002ff057803 */ /* 0x000fd20000000000 */
[----:B------:R-:W0:Y:S01]  /*0860*/  @P1 LDC R17, c[0x0][0x10] ;  /* 0x00000400ff111b82 */ /* 0x000e220000000800 */
[----:B------:R-:W-:Y:S02]  /*0870*/  @P1 IMAD.MOV.U32 R5, RZ, RZ, RZ ;  /* 0x000000ffff051224 */ /* 0x000fe400078e00ff */
[----:B------:R-:W-:-:S05]  /*0880*/  @P1 IMAD.MOV.U32 R15, RZ, RZ, RZ ;  /* 0x000000ffff0f1224 */ /* 0x000fca00078e00ff */
[----:B------:R-:W1:Y:S01]  /*0890*/  @!P1 LDC R13, c[0x0][0xc] ;  /* 0x00000300ff0d9b82 */ /* 0x000e620000000800 */
[----:B------:R-:W-:Y:S01]  /*08a0*/  ULDC UR4, c[0x0][0xc] ;  /* 0x0000030000047ab9 */ /* 0x000fe20000000800 */
[----:B------:R-:W-:Y:S01]  /*08b0*/  ULDC UR5, c[0x0][0x10] ;  /* 0x0000040000057ab9 */ /* 0x000fe20000000800 */
[----:B------:R-:W-:Y:S01]  /*08c0*/  ULDC UR6, c[0x0][0x14] ;  /* 0x0000050000067ab9 */ /* 0x000fe20000000800 */
[----:B------:R-:W-:-:S04]  /*08d0*/  UIMAD.WIDE.U32 UR4, UR4, UR5, URZ ;  /* 0x00000005040472a5 */ /* 0x000fc8000f8e003f */
[----:B------:R-:W-:Y:S02]  /*08e0*/  UIMAD.WIDE.U32 UR38, UR4, UR6, URZ ;  /* 0x00000006042672a5 */ /* 0x000fe4000f8e003f */
[----:B------:R-:W-:-:S04]  /*08f0*/  UIMAD UR41, UR5, UR6, URZ ;  /* 0x00000006052972a4 */ /* 0x000fc8000f8e023f */
[----:B------:R-:W-:Y:S01]  /*0900*/  UIADD3 UR41, UR39, UR41, URZ ;  /* 0x0000002927297290 */ /* 0x000fe2000fffe03f */
[----:B0-----:R-:W-:-:S04]  /*0910*/  @P1 IMAD.WIDE.U32 R16, R17, UR8, R4 ;  /* 0x0000000811101c25 */ /* 0x001fc8000f8e0004 */
[----:B------:R-:W-:Y:S02]  /*0920*/  @P1 IMAD.IADD R17, R17, 0x1, R15 ;  /* 0x0000000111111824 */ /* 0x000fe400078e020f */
[----:B-1----:R-:W-:-:S04]  /*0930*/  @!P1 IMAD.WIDE.U32 R10, R4, R13, R10 ;  /* 0x0000000d040a9225 */ /* 0x002fc800078e000a */
[----:B------:R-:W-:Y:S02]  /*0940*/  @!P1 IMAD.MOV.U32 R16, RZ, RZ, R10 ;  /* 0x000000ffff109224 */ /* 0x000fe400078e000a */
[----:B------:R-:W-:Y:S01]  /*0950*/  @!P1 IMAD.MOV.U32 R17, RZ, RZ, R11 ;  /* 0x000000ffff119224 */ /* 0x000fe200078e000b */
[----:B------:R-:W-:Y:S06]  /*0960*/  @!P2 BRA `(.L_x_5) ;  /* 0x00000000000ca947 */ /* 0x000fec0003800000 */
[----:B------:R-:W-:Y:S01]  /*0970*/  UCGABAR_WAIT ;  /* 0x0000000000007dc7 */ /* 0x000fe20008000000 */
[----:B------:R-:W-:Y:S01]  /*0980*/  CCTL.IVALL ;  /* 0x00000000ff00798f */ /* 0x000fe20002000000 */
[----:B------:R-:W-:Y:S05]  /*0990*/  BRA `(.L_x_6) ;  /* 0x0000000000047947 */ /* 0x000fea0003800000 */
.L_x_5:
[----:B------:R-:W-:Y:S06]  /*09a0*/  BAR.SYNC.DEFER_BLOCKING 0x0 ;  /* 0x0000000000007b1d */ /* 0x000fec0000010000 */
.L_x_6:
[----:B------:R-:W-:Y:S05]  /*09b0*/  @!P3 BRA `(.L_x_7) ;  /* 0x0000005c00a4b947 */ /* 0x000fea0003800000 */
[----:B------:R-:W-:-:S13]  /*09c0*/  ISETP.GT.U32.AND P0, PT, R8, 0x1, PT ;  /* 0x000000010800780c */ /* 0x000fda0003f04070 */
[----:B------:R-:W-:Y:S05]  /*09d0*/  @P0 EXIT ;  /* 0x000000000000094d */ /* 0x000fea0003800000 */
[----:B------:R-:W-:Y:S01]  /*09e0*/  ULDC.64 UR4, c[0x0][0x650] ;  /* 0x0001940000047ab9 */ /* 0x000fe20000000a00 */
[----:B------:R-:W-:Y:S01]  /*09f0*/  PRMT R3, RZ, 0x7610, R3 ;  /* 0x00007610ff037816 */ /* 0x000fe20000000003 */
[----:B------:R-:W-:Y:S01]  /*0a00*/  IMAD.MOV.U32 R103, RZ, RZ, -0x1 ;  /* 0xffffffffff677424 */ /* 0x000fe200078e00ff */
[----:B------:R-:W-:Y:S01]  /*0a10*/  ISETP.GE.U32.AND P0, PT, R16, UR4, PT ;  /* 0x0000000410007c0c */ /* 0x000fe2000bf06070 */
[----:B------:R-:W-:Y:S02]  /*0a20*/  IMAD.MOV.U32 R100, RZ, RZ, -0x1 ;  /* 0xffffffffff647424 */ /* 0x000fe400078e00ff */
[----:B------:R-:W-:Y:S01]  /*0a30*/  IMAD.MOV.U32 R101, RZ, RZ, -0x1 ;  /* 0xffffffffff657424 */ /* 0x000fe200078e00ff */
[----:B------:R-:W-:-:S13]  /*0a40*/  ISETP.GE.U32.AND.EX P0, PT, R17, UR5, PT, P0 ;  /* 0x0000000511007c0c */ /* 0x000fda000bf06100 */
[----:B------:R-:W-:Y:S05]  /*0a50*/  @P0 BRA `(.L_x_8) ;  /* 0x0000000400280947 */ /* 0x000fea0003800000 */
[----:B------:R-:W0:Y:S01]  /*0a60*/  LDC.64 R24, c[0x0][0x628] ;  /* 0x00018a00ff187b82 */ /* 0x000e220000000a00 */
[----:B------:R-:W-:Y:S02]  /*0a70*/  IMAD.MOV.U32 R10, RZ, RZ, R16 ;  /* 0x000000ffff0a7224 */ /* 0x000fe400078e0010 */
[----:B------:R-:W-:-:S05]  /*0a80*/  IMAD.MOV.U32 R11, RZ, RZ, R17 ;  /* 0x000000ffff0b7224 */ /* 0x000fca00078e0011 */
[----:B------:R-:W1:Y:S08]  /*0a90*/  LDC R8, c[0x0][0x630] ;  /* 0x00018c00ff087b82 */ /* 0x000e700000000800 */
[----:B------:R-:W2:Y:S01]  /*0aa0*/  LDC.64 R26, c[0x0][0x620] ;  /* 0x00018800ff1a7b82 */ /* 0x000ea20000000a00 */
[----:B0-----:R-:W-:-:S04]  /*0ab0*/  ISETP.NE.U32.AND P0, PT, R24, RZ, PT ;  /* 0x000000ff1800720c */ /* 0x001fc80003f05070 */
[----:B------:R-:W-:-:S13]  /*0ac0*/  ISETP.NE.AND.EX P0, PT, R25, RZ, PT, P0 ;  /* 0x000000ff1900720c */ /* 0x000fda0003f05300 */
[----:B-12---:R-:W-:Y:S05]  /*0ad0*/  @!P0 BRA `(.L_x_9) ;  /* 0x0000000000288947 */ /* 0x006fea0003800000 */
[----:B------:R-:W0:Y:S02]  /*0ae0*/  LDC R3, c[0x0][0x634] ;  /* 0x00018d00ff037b82 */ /* 0x000e240000000800 */
[----:B0-----:R-:W-:-:S05]  /*0af0*/  IADD3 R3, P0, R16, R3, RZ ;  /* 0x0000000310037210 */ /* 0x001fca0007f1e0ff */
[----:B------:R-:W-:-:S04]  /*0b00*/  IMAD.X R21, RZ, RZ, R17, P0 ;  /* 0x000000ffff157224 */ /* 0x000fc800000e0611 */
[----:B------:R-:W-:-:S04]  /*0b10*/  IMAD.WIDE.U32 R10, R21, R24, RZ ;  /* 0x00000018150a7225 */ /* 0x000fc800078e00ff */
[----:B------:R-:W-:-:S04]  /*0b20*/  IMAD.WIDE.U32 R12, P0, R3, R25, R10 ;  /* 0x00000019030c7225 */ /* 0x000fc8000780000a */
[----:B------:R-:W-:-:S04]  /*0b30*/  IMAD.WIDE.U32 R10, R3, R24, RZ ;  /* 0x00000018030a7225 */ /* 0x000fc800078e00ff */
[----:B------:R-:W-:Y:S01]  /*0b40*/  IMAD.X R15, RZ, RZ, RZ, P0 ;  /* 0x000000ffff0f7224 */ /* 0x000fe200000e06ff */
[----:B------:R-:W-:Y:S01]  /*0b50*/  IADD3 RZ, P0, R11, R12, RZ ;  /* 0x0000000c0bff7210 */ /* 0x000fe20007f1e0ff */
[----:B------:R-:W-:-:S04]  /*0b60*/  IMAD.MOV.U32 R14, RZ, RZ, R13 ;  /* 0x000000ffff0e7224 */ /* 0x000fc800078e000d */
[----:B------:R-:W-:-:S08]  /*0b70*/  IMAD.WIDE.U32.X R10, R21, R25, R14, P0 ;  /* 0x00000019150a7225 */ /* 0x000fd000000e040e */
.L_x_9:
[----:B------:R-:W0:Y:S01]  /*0b80*/  LDC.64 R30, c[0x0][0x640] ;  /* 0x00019000ff1e7b82 */ /* 0x000e220000000a00 */
[-CC-:B------:R-:W-:Y:S02]  /*0b90*/  SHF.R.U64 R101, R10, R8.reuse, R11.reuse ;  /* 0x000000080a657219 */ /* 0x180fe4000000120b */
[----:B------:R-:W-:Y:S02]  /*0ba0*/  SHF.R.U32.HI R3, RZ, R8, R11 ;  /* 0x00000008ff037219 */ /* 0x000fe4000001160b */
[----:B------:R-:W-:-:S03]  /*0bb0*/  IADD3 R5, P0, RZ, -R101, RZ ;  /* 0x80000065ff057210 */ /* 0x000fc60007f1e0ff */
[----:B------:R-:W1:Y:S02]  /*0bc0*/  LDC R12, c[0x0][0x618] ;  /* 0x00018600ff0c7b82 */ /* 0x000e640000000800 */
[----:B------:R-:W-:Y:S02]  /*0bd0*/  IMAD.X R3, RZ, RZ, ~R3, P0 ;  /* 0x000000ffff037224 */ /* 0x000fe400000e0e03 */
[----:B------:R-:W-:-:S04]  /*0be0*/  IMAD.WIDE.U32 R10, R5, R26, R16 ;  /* 0x0000001a050a7225 */ /* 0x000fc800078e0010 */
[----:B------:R-:W2:Y:S01]  /*0bf0*/  LDC R20, c[0x0][0x608] ;  /* 0x00018200ff147b82 */ /* 0x000ea20000000800 */
[----:B------:R-:W-:Y:S02]  /*0c00*/  IMAD R8, R3, R26, RZ ;  /* 0x0000001a03087224 */ /* 0x000fe400078e02ff */
[----:B------:R-:W-:Y:S02]  /*0c10*/  IMAD.MOV.U32 R3, RZ, RZ, -0x1 ;  /* 0xffffffffff037424 */ /* 0x000fe400078e00ff */
[----:B------:R-:W-:Y:S02]  /*0c20*/  IMAD R5, R5, R27, R8 ;  /* 0x0000001b05057224 */ /* 0x000fe400078e0208 */
[----:B------:R-:W-:Y:S01]  /*0c30*/  IMAD R26, R9, R23, R4 ;  /* 0x00000017091a7224 */ /* 0x000fe200078e0204 */
[----:B------:R-:W3:Y:S01]  /*0c40*/  LDC R28, c[0x0][0x658] ;  /* 0x00019600ff1c7b82 */ /* 0x000ee20000000800 */
[----:B------:R-:W-:Y:S01]  /*0c50*/  IMAD.IADD R5, R11, 0x1, R5 ;  /* 0x000000010b057824 */ /* 0x000fe200078e0205 */
[----:B0-----:R-:W-:Y:S01]  /*0c60*/  ISETP.NE.U32.AND P0, PT, R30, RZ, PT ;  /* 0x000000ff1e00720c */ /* 0x001fe20003f05070 */
[----:B------:R-:W-:-:S03]  /*0c70*/  IMAD.MOV.U32 R23, RZ, RZ, 0x1 ;  /* 0x00000001ff177424 */ /* 0x000fc600078e00ff */
[----:B------:R-:W-:Y:S02]  /*0c80*/  ISETP.NE.AND.EX P0, PT, R31, RZ, PT, P0 ;  /* 0x000000ff1f00720c */ /* 0x000fe40003f05300 */
[----:B------:R-:W0:Y:S01]  /*0c90*/  LDC R24, c[0x0][0x600] ;  /* 0x00018000ff187b82 */ /* 0x000e220000000800 */
[-CC-:B-1----:R-:W-:Y:S02]  /*0ca0*/  SHF.R.U64 R14, R10, R12.reuse, R5.reuse ;  /* 0x0000000c0a0e7219 */ /* 0x182fe40000001205 */
[----:B------:R-:W-:-:S05]  /*0cb0*/  SHF.R.U32.HI R5, RZ, R12, R5 ;  /* 0x0000000cff057219 */ /* 0x000fca0000011605 */
[----:B------:R-:W1:Y:S01]  /*0cc0*/  LDC R15, c[0x0][0x648] ;  /* 0x00019200ff0f7b82 */ /* 0x000e620000000800 */
[-CC-:B--2---:R-:W-:Y:S02]  /*0cd0*/  SHF.R.U64 R27, R14, R20.reuse, R5.reuse ;  /* 0x000000140e1b7219 */ /* 0x184fe40000001205 */
[----:B------:R-:W-:-:S05]  /*0ce0*/  SHF.R.U32.HI R5, RZ, R20, R5 ;  /* 0x00000014ff057219 */ /* 0x000fca0000011605 */
[----:B------:R-:W2:Y:S01]  /*0cf0*/  LDC R21, c[0x0][0x638] ;  /* 0x00018e00ff157b82 */ /* 0x000ea20000000800 */
[-CC-:B---3--:R-:W-:Y:S02]  /*0d00*/  SHF.R.U64 R20, R27, R28.reuse, R5.reuse ;  /* 0x0000001c1b147219 */ /* 0x188fe40000001205 */
[-C--:B------:R-:W-:Y:S02]  /*0d10*/  SHF.L.U32 R3, R3, R28.reuse, RZ ;  /* 0x0000001c03037219 */ /* 0x080fe400000006ff */
[----:B------:R-:W-:Y:S01]  /*0d20*/  SHF.R.U32.HI R5, RZ, R28, R5 ;  /* 0x0000001cff057219 */ /* 0x000fe20000011605 */
[----:B------:R-:W-:Y:S01]  /*0d30*/  IMAD.MOV.U32 R4, RZ, RZ, R20 ;  /* 0x000000ffff047224 */ /* 0x000fe200078e0014 */
[----:B------:R-:W-:Y:S01]  /*0d40*/  LOP3.LUT R12, RZ, R3, RZ, 0x33, !PT ;  /* 0x00000003ff0c7212 */ /* 0x000fe200078e33ff */
[----:B------:R-:W3:Y:S01]  /*0d50*/  LDC R25, c[0x0][0x610] ;  /* 0x00018400ff197b82 */ /* 0x000ee20000000800 */
[----:B------:R-:W-:Y:S05]  /*0d60*/  @!P0 BRA `(.L_x_10) ;  /* 0x0000000000288947 */ /* 0x000fea0003800000 */
[----:B------:R-:W4:Y:S02]  /*0d70*/  LDC R3, c[0x0][0x64c] ;  /* 0x00019300ff037b82 */ /* 0x000f240000000800 */
[----:B----4-:R-:W-:-:S05]  /*0d80*/  IADD3 R3, P0, R20, R3, RZ ;  /* 0x0000000314037210 */ /* 0x010fca0007f1e0ff */
        /* <DEDUP_REMOVED lines=8> */
.L_x_10:
[----:B-1----:R-:W-:Y:S01]  /*0e10*/  SHF.R.U64 R4, R4, R15, R5 ;  /* 0x0000000f04047219 */ /* 0x002fe20000001205 */
[----:B0-----:R-:W-:Y:S01]  /*0e20*/  VIADD R5, R24, 0xffffffff ;  /* 0xffffffff18057836 */ /* 0x001fe20000000000 */
[----:B------:R-:W-:Y:S02]  /*0e30*/  SHF.L.U32 R3, R23, R28, RZ ;  /* 0x0000001c17037219 */ /* 0x000fe400000006ff */
[----:B------:R-:W-:Y:S01]  /*0e40*/  LOP3.LUT R12, R27, R12, RZ, 0xc0, !PT ;  /* 0x0000000c1b0c7212 */ /* 0x000fe200078ec0ff */
[----:B------:R-:W-:Y:S01]  /*0e50*/  IMAD.MOV R8, RZ, RZ, -R4 ;  /* 0x000000ffff087224 */ /* 0x000fe200078e0a04 */
[----:B------:R-:W-:-:S03]  /*0e60*/  SEL R7, R7, R26, !P1 ;  /* 0x0000001a07077207 */ /* 0x000fc60004800000 */
[----:B------:R-:W-:Y:S01]  /*0e70*/  IMAD R12, R3, R4, R12 ;  /* 0x00000004030c7224 */ /* 0x000fe200078e020c */
[----:B------:R-:W-:Y:S01]  /*0e80*/  LOP3.LUT R4, R14, R5, RZ, 0xc0, !PT ;  /* 0x000000050e047212 */ /* 0x000fe200078ec0ff */
[----:B--2---:R-:W-:Y:S02]  /*0e90*/  IMAD R3, R8, R21, R20 ;  /* 0x0000001508037224 */ /* 0x004fe400078e0214 */
[----:B---3--:R-:W-:Y:S02]  /*0ea0*/  IMAD R7, R12, R25, R7 ;  /* 0x000000190c077224 */ /* 0x008fe400078e0207 */
[----:B------:R-:W-:Y:S02]  /*0eb0*/  IMAD.MOV.U32 R5, RZ, RZ, 0x1 ;  /* 0x00000001ff057424 */ /* 0x000fe400078e00ff */
[----:B------:R-:W-:-:S03]  /*0ec0*/  IMAD R4, R3, R24, R4 ;  /* 0x0000001803047224 */ /* 0x000fc600078e0204 */
[----:B------:R-:W-:Y:S02]  /*0ed0*/  PRMT R3, R5, 0x7610, R3 ;  /* 0x0000761005037816 */ /* 0x000fe40000000003 */
[----:B------:R-:W-:Y:S02]  /*0ee0*/  SEL R100, R4, R7, !P1 ;  /* 0x0000000704647207 */ /* 0x000fe40004800000 */
[----:B------:R-:W-:-:S07]  /*0ef0*/  SEL R103, R7, R4, !P1 ;  /* 0x0000000407677207 */ /* 0x000fce0004800000 */
.L_x_8:
[----:B------:R-:W-:-:S08]  /*0f00*/  NOP ;  /* 0x0000000000007918 */ /* 0x000fd00000000000 */
[----:B------:R-:W0:Y:S02]  /*0f10*/  USETMAXREG.TRY_ALLOC.CTAPOOL UP0, 0xe8 ;  /* 0x000000e8000079c8 */ /* 0x000e240008000600 */
[----:B0-----:R-:W-:-:S13]  /*0f20*/  PLOP3.LUT P0, PT, PT, PT, UP0, 0x80, 0x0 ;  /* 0x000000000000781c */ /* 0x001fda0003f0f008 */
[----:B------:R-:W-:Y:S05]  /*0f30*/  @!P0 BRA `(.L_x_8) ;  /* 0xfffffffc00f08947 */ /* 0x000fea000383ffff */
[----:B------:R-:W-:Y:S01]  /*0f40*/  ULDC.64 UR4, c[0x0][0x598] ;  /* 0x0001660000047ab9 */ /* 0x000fe20000000a00 */
[----:B------:R-:W-:Y:S01]  /*0f50*/  ULDC.64 UR36, c[0x0][0x208] ;  /* 0x0000820000247ab9 */ /* 0x000fe20000000a00 */
[----:B------:R-:W-:-:S04]  /*0f60*/  ISETP.NE.U32.AND P0, PT, RZ, UR4, PT ;  /* 0x00000004ff007c0c */ /* 0x000fc8000bf05070 */
[----:B------:R-:W-:-:S13]  /*0f70*/  ISETP.NE.AND.EX P0, PT, RZ, UR5, PT, P0 ;  /* 0x00000005ff007c0c */ /* 0x000fda000bf05300 */
[----:B------:R-:W-:Y:S05]  /*0f80*/  @!P0 BRA `(.L_x_11) ;  /* 0x00000000001c8947 */ /* 0x000fea0003800000 */
[----:B------:R-:W0:Y:S02]  /*0f90*/  LDC.64 R4, c[0x0][0x598] ;  /* 0x00016600ff047b82 */ /* 0x000e240000000a00 */
[----:B0-----:R-:W2:Y:S02]  /*0fa0*/  LDG.E.64 R4, desc[UR36][R4.64] ;  /* 0x0000002404047981 */ /* 0x001ea4000c1e1b00 */
[----:B--2---:R-:W-:-:S04]  /*0fb0*/  ISETP.NE.U32.AND P0, PT, R4, RZ, PT ;  /* 0x000000ff0400720c */ /* 0x004fc80003f05070 */
[----:B------:R-:W-:-:S13]  /*0fc0*/  ISETP.NE.AND.EX P0, PT, R5, RZ, PT, P0 ;  /* 0x000000ff0500720c */ /* 0x000fda0003f05300 */
[----:B------:R-:W-:Y:S05]  /*0fd0*/  @!P0 BRA `(.L_x_11) ;  /* 0x0000000000088947 */ /* 0x000fea0003800000 */
[----:B------:R0:W5:Y:S01]  /*0fe0*/  LD.E R23, desc[UR36][R4.64] ;  /* 0x0000002404177980 */ /* 0x000162000c101900 */
[----:B------:R-:W-:Y:S05]  /*0ff0*/  BRA `(.L_x_12) ;  /* 0x0000000000247947 */ /* 0x000fea0003800000 */
.L_x_11:
[----:B------:R-:W-:Y:S02]  /*1000*/  ULDC.64 UR4, c[0x0][0x588] ;  /* 0x0001620000047ab9 */ /* 0x000fe40000000a00 */
[----:B------:R-:W-:-:S04]  /*1010*/  ISETP.NE.U32.AND P0, PT, RZ, UR4, PT ;  /* 0x00000004ff007c0c */ /* 0x000fc8000bf05070 */
[----:B------:R-:W-:-:S13]  /*1020*/  ISETP.NE.AND.EX P0, PT, RZ, UR5, PT, P0 ;  /* 0x00000005ff007c0c */ /* 0x000fda000bf05300 */
[----:B------:R-:W-:Y:S05]  /*1030*/  @!P0 BRA `(.L_x_13) ;  /* 0x00000000000c8947 */ /* 0x000fea0003800000 */
[----:B------:R-:W0:Y:S02]  /*1040*/  LDC.64 R4, c[0x0][0x588] ;  /* 0x00016200ff047b82 */ /* 0x000e240000000a00 */
[----:B0-----:R1:W5:Y:S01]  /*1050*/  LDG.E R23, desc[UR36][R4.64] ;  /* 0x0000002404177981 */ /* 0x001362000c1e1900 */
[----:B------:R-:W-:Y:S05]  /*1060*/  BRA `(.L_x_12) ;  /* 0x0000000000087947 */ /* 0x000fea0003800000 */
.L_x_13:
[----:B------:R-:W-:Y:S02]  /*1070*/  ULDC UR4, c[0x0][0x580] ;  /* 0x0001600000047ab9 */ /* 0x000fe40000000800 */
[----:B------:R-:W-:-:S07]  /*1080*/  IMAD.U32 R23, RZ, RZ, UR4 ;  /* 0x00000004ff177e24 */ /* 0x000fce000f8e00ff */
.L_x_12:
[----:B------:R-:W-:Y:S02]  /*1090*/  ULDC.64 UR4, c[0x0][0x5a0] ;  /* 0x0001680000047ab9 */ /* 0x000fe40000000a00 */
[----:B------:R-:W-:-:S04]  /*10a0*/  ISETP.NE.U32.AND P0, PT, RZ, UR4, PT ;  /* 0x00000004ff007c0c */ /* 0x000fc8000bf05070 */
[----:B------:R-:W-:-:S13]  /*10b0*/  ISETP.NE.AND.EX P0, PT, RZ, UR5, PT, P0 ;  /* 0x00000005ff007c0c */ /* 0x000fda000bf05300 */
[----:B------:R-:W-:Y:S05]  /*10c0*/  @!P0 BRA `(.L_x_14) ;  /* 0x00000000001c8947 */ /* 0x000fea0003800000 */
[----:B01----:R-:W0:Y:S02]  /*10d0*/  LDC.64 R4, c[0x0][0x5a0] ;  /* 0x00016800ff047b82 */ /* 0x003e240000000a00 */
[----:B0-----:R-:W2:Y:S02]  /*10e0*/  LDG.E.64 R4, desc[UR36][R4.64] ;  /* 0x0000002404047981 */ /* 0x001ea4000c1e1b00 */
[----:B--2---:R-:W-:-:S04]  /*10f0*/  ISETP.NE.U32.AND P0, PT, R4, RZ, PT ;  /* 0x000000ff0400720c */ /* 0x004fc80003f05070 */
[----:B------:R-:W-:-:S13]  /*1100*/  ISETP.NE.AND.EX P0, PT, R5, RZ, PT, P0 ;  /* 0x000000ff0500720c */ /* 0x000fda0003f05300 */
[----:B------:R-:W-:Y:S05]  /*1110*/  @!P0 BRA `(.L_x_14) ;  /* 0x0000000000088947 */ /* 0x000fea0003800000 */
[----:B------:R0:W5:Y:S01]  /*1120*/  LD.E R90, desc[UR36][R4.64] ;  /* 0x00000024045a7980 */ /* 0x000162000c101900 */
[----:B------:R-:W-:Y:S05]  /*1130*/  BRA `(.L_x_15) ;  /* 0x0000000000247947 */ /* 0x000fea0003800000 */
.L_x_14:
[----:B------:R-:W-:Y:S02]  /*1140*/  ULDC.64 UR4, c[0x0][0x590] ;  /* 0x0001640000047ab9 */ /* 0x000fe40000000a00 */
[----:B------:R-:W-:-:S04]  /*1150*/  ISETP.NE.U32.AND P0, PT, RZ, UR4, PT ;  /* 0x00000004ff007c0c */ /* 0x000fc8000bf05070 */
[----:B------:R-:W-:-:S13]  /*1160*/  ISETP.NE.AND.EX P0, PT, RZ, UR5, PT, P0 ;  /* 0x00000005ff007c0c */ /* 0x000fda000bf05300 */
[----:B------:R-:W-:Y:S05]  /*1170*/  @!P0 BRA `(.L_x_16) ;  /* 0x00000000000c8947 */ /* 0x000fea0003800000 */
[----:B------:R-:W2:Y:S02]  /*1180*/  LDC.64 R90, c[0x0][0x590] ;  /* 0x00016400ff5a7b82 */ /* 0x000ea40000000a00 */
[----:B--2---:R2:W5:Y:S01]  /*1190*/  LDG.E R90, desc[UR36][R90.64] ;  /* 0x000000245a5a7981 */ /* 0x004562000c1e1900 */
[----:B------:R-:W-:Y:S05]  /*11a0*/  BRA `(.L_x_15) ;  /* 0x0000000000087947 */ /* 0x000fea0003800000 */
.L_x_16:
[----:B------:R-:W-:Y:S02]  /*11b0*/  ULDC UR4, c[0x0][0x584] ;  /* 0x0001610000047ab9 */ /* 0x000fe40000000800 */
[----:B------:R-:W-:-:S07]  /*11c0*/  IMAD.U32 R90, RZ, RZ, UR4 ;  /* 0x00000004ff5a7e24 */ /* 0x000fce000f8e00ff */
.L_x_15:
[----:B------:R-:W-:-:S13]  /*11d0*/  LOP3.LUT P0, RZ, R3, 0xff, RZ, 0xc0, !PT ;  /* 0x000000ff03ff7812 */ /* 0x000fda000780c0ff */
[----:B------:R-:W-:Y:S05]  /*11e0*/  @!P0 EXIT ;  /* 0x000000000000894d */ /* 0x000fea0003800000 */
[----:B------:R-:W3:Y:S01]  /*11f0*/  LDC R93, c[0x0][0x658] ;  /* 0x00019600ff5d7b82 */ /* 0x000ee20000000800 */
[----:B------:R-:W-:Y:S01]  /*1200*/  LOP3.LUT R6, R6, 0x1, RZ, 0xc0, !PT ;  /* 0x0000000106067812 */ /* 0x000fe200078ec0ff */
[----:B------:R-:W-:Y:S01]  /*1210*/  ULDC.64 UR6, c[0x0][0x288] ;  /* 0x0000a20000067ab9 */ /* 0x000fe20000000a00 */
[----:B------:R-:W-:Y:S01]  /*1220*/  SHF.R.U32.HI R3, RZ, 0x2, R95 ;  /* 0x00000002ff037819 */ /* 0x000fe2000001165f */
[----:B------:R-:W-:Y:S01]  /*1230*/  UIADD3 UR4, UR7, 0x3f, URZ ;  /* 0x0000003f07047890 */ /* 0x000fe2000fffe03f */
[----:B------:R-:W-:Y:S01]  /*1240*/  SHF.R.U32.HI R0, RZ, 0x1, R0 ;  /* 0x00000001ff007819 */ /* 0x000fe20000011600 */
[----:B------:R-:W-:Y:S01]  /*1250*/  IMAD.SHL.U32 R88, R6, 0x40, RZ ;  /* 0x0000004006587824 */ /* 0x000fe200078e00ff */
[----:B------:R-:W-:Y:S01]  /*1260*/  LOP3.LUT R3, R3, 0x7, RZ, 0xc0, !PT ;  /* 0x0000000703037812 */ /* 0x000fe200078ec0ff */
[----:B01----:R-:W0:Y:S01]  /*1270*/  LDC.64 R4, c[0x0][0x5c8] ;  /* 0x00017200ff047b82 */ /* 0x003e220000000a00 */
[----:B------:R-:W-:Y:S01]  /*1280*/  USHF.R.S32.HI UR5, URZ, 0x1f, UR4 ;  /* 0x0000001f3f057899 */ /* 0x000fe20008011404 */
[----:B------:R-:W-:Y:S01]  /*1290*/  LOP3.LUT R0, R0, 0x30, RZ, 0xc0, !PT ;  /* 0x0000003000007812 */ /* 0x000fe200078ec0ff */
[----:B------:R-:W-:Y:S01]  /*12a0*/  IMAD.MOV.U32 R8, RZ, RZ, 0x1 ;  /* 0x00000001ff087424 */ /* 0x000fe200078e00ff */
[--C-:B------:R-:W-:Y:S01]  /*12b0*/  LOP3.LUT R88, R88, 0x40, R3.reuse, 0xe2, !PT ;  /* 0x0000004058587812 */ /* 0x100fe200078ee203 */
[----:B------:R-:W-:Y:S01]  /*12c0*/  ULEA.HI UR5, UR5, UR4, URZ, 0x6 ;  /* 0x0000000405057291 */ /* 0x000fe2000f8f303f */
[-C--:B------:R-:W-:Y:S01]  /*12d0*/  IADD3 R3, RZ, -R0.reuse, -R3 ;  /* 0x80000000ff037210 */ /* 0x080fe20007ffe803 */
[----:B------:R-:W-:Y:S01]  /*12e0*/  IMAD.U32 R7, RZ, RZ, UR6 ;  /* 0x00000006ff077e24 */ /* 0x000fe2000f8e00ff */
[----:B------:R-:W1:Y:S01]  /*12f0*/  LDC R97, c[0x0][0x600] ;  /* 0x00018000ff617b82 */ /* 0x000e620000000800 */
[----:B------:R-:W-:Y:S01]  /*1300*/  LOP3.LUT R88, R88, R0, RZ, 0xfc, !PT ;  /* 0x0000000058587212 */ /* 0x000fe200078efcff */
[----:B------:R-:W-:Y:S01]  /*1310*/  IMAD.MOV.U32 R0, RZ, RZ, -0x1 ;  /* 0xffffffffff007424 */ /* 0x000fe200078e00ff */
[----:B------:R-:W-:Y:S01]  /*1320*/  USHF.R.S32.HI UR43, URZ, 0x6, UR5 ;  /* 0x000000063f2b7899 */ /* 0x000fe20008011405 */
[C---:B------:R-:W-:Y:S01]  /*1330*/  LOP3.LUT R94, R95.reuse, 0x3, RZ, 0xc0, !PT ;  /* 0x000000035f5e7812 */ /* 0x040fe200078ec0ff */
[----:B------:R-:W-:Y:S01]  /*1340*/  IMAD R3, R6, -0x40, R3 ;  /* 0xffffffc006037824 */ /* 0x000fe200078e0203 */
[C---:B------:R-:W-:Y:S01]  /*1350*/  LOP3.LUT R96, R95.reuse, 0x80, RZ, 0xc0, !PT ;  /* 0x000000805f607812 */ /* 0x040fe200078ec0ff */
[----:B------:R-:W-:Y:S01]  /*1360*/  UISETP.LT.AND UP0, UPT, UR43, 0x1, UPT ;  /* 0x000000012b00788c */ /* 0x000fe2000bf01270 */
[-C--:B---3--:R-:W-:Y:S01]  /*1370*/  SHF.L.U32 R0, R0, R93.reuse, RZ ;  /* 0x0000005d00007219 */ /* 0x088fe200000006ff */
[----:B------:R-:W-:Y:S01]  /*1380*/  ULDC UR4, c[0x0][0x284] ;  /* 0x0000a10000047ab9 */ /* 0x000fe20000000800 */
[----:B------:R-:W-:Y:S01]  /*1390*/  IMAD R94, R94, -0x2, R7 ;  /* 0xfffffffe5e5e7824 */ /* 0x000fe200078e0207 */
[----:B------:R-:W-:Y:S01]  /*13a0*/  USEL UR44, UR43, 0x1, UP0 ;  /* 0x000000012b2c7887 */ /* 0x000fe20008000000 */
[----:B------:R-:W-:Y:S01]  /*13b0*/  SHF.L.U32 R93, R8, R93, RZ ;  /* 0x0000005d085d7219 */ /* 0x000fe200000006ff */
[----:B------:R-:W-:Y:S01]  /*13c0*/  IMAD.SHL.U32 R95, R95, 0x2, RZ ;  /* 0x000000025f5f7824 */ /* 0x000fe200078e00ff */
[----:B------:R-:W-:Y:S01]  /*13d0*/  LOP3.LUT R102, R18, 0x1, RZ, 0xfc, !PT ;  /* 0x0000000112667812 */ /* 0x000fe200078efcff */
[----:B------:R-:W-:Y:S01]  /*13e0*/  VIADD R99, R3, UR4 ;  /* 0x0000000403637c36 */ /* 0x000fe20008000000 */
[C---:B0-----:R-:W-:Y:S01]  /*13f0*/  SHF.L.U64.HI R92, R4.reuse, 0x3, R5 ;  /* 0x00000003045c7819 */ /* 0x041fe20000010205 */
[----:B--2---:R-:W-:Y:S01]  /*1400*/  IMAD.SHL.U32 R91, R4, 0x8, RZ ;  /* 0x00000008045b7824 */ /* 0x004fe200078e00ff */
[----:B------:R-:W-:Y:S01]  /*1410*/  SHF.R.U32.HI R96, RZ, 0x7, R96 ;  /* 0x00000007ff607819 */ /* 0x000fe20000011660 */
[----:B------:R-:W-:Y:S01]  /*1420*/  IMAD.MOV.U32 R89, RZ, RZ, RZ ;  /* 0x000000ffff597224 */ /* 0x000fe200078e00ff */
[----:B------:R-:W-:Y:S01]  /*1430*/  LOP3.LUT R98, RZ, R0, RZ, 0x33, !PT ;  /* 0x00000000ff627212 */ /* 0x000fe200078e33ff */
[----:B------:R-:W-:Y:S01]  /*1440*/  UIADD3 UR44, UR43, -UR44, URZ ;  /* 0x8000002c2b2c7290 */ /* 0x000fe2000fffe03f */
[----:B------:R-:W-:Y:S01]  /*1450*/  UMOV UR40, URZ ;  /* 0x0000003f00287c82 */ /* 0x000fe20008000000 */
[----:B-1----:R-:W-:Y:S01]  /*1460*/  VIADD R97, R97, 0xffffffff ;  /* 0xffffffff61617836 */ /* 0x002fe20000000000 */
[----:B------:R-:W-:-:S09]  /*1470*/  UMOV UR42, URZ ;  /* 0x0000003f002a7c82 */ /* 0x000fd20008000000 */
.L_x_162:
[----:B0-----:R-:W0:Y:S01]  /*1480*/  SHFL.IDX PT, R0, R96, RZ, 0x1f ;  /* 0x00001fff60007589 */ /* 0x001e2200000e0000 */
[----:B-1----:R-:W1:Y:S01]  /*1490*/  S2UR UR7, SR_CgaCtaId ;  /* 0x00000000000779c3 */ /* 0x002e620000008800 */
[----:B------:R-:W-:Y:S01]  /*14a0*/  UMOV UR6, 0x400 ;  /* 0x0000040000067882 */ /* 0x000fe20000000000 */
[----:B0-----:R-:W-:Y:S01]  /*14b0*/  R2UR UR4, R0 ;  /* 0x00000000000472ca */ /* 0x001fe200000e0000 */
[----:B-1----:R-:W-:-:S12]  /*14c0*/  ULEA UR6, UR7, UR6, 0x18 ;  /* 0x0000000607067291 */ /* 0x002fd8000f8ec03f */
[----:B------:R-:W-:-:S04]  /*14d0*/  ULEA.HI UR5, UR4, UR4, URZ, 0x1 ;  /* 0x0000000404057291 */ /* 0x000fc8000f8f083f */
[----:B------:R-:W-:-:S04]  /*14e0*/  ULOP3.LUT UR5, UR5, 0x7fffe, URZ, 0xc0, !UPT ;  /* 0x0007fffe05057892 */ /* 0x000fc8000f8ec03f */
[----:B------:R-:W-:-:S03]  /*14f0*/  UIADD3 UR5, UR4, -UR5, URZ ;  /* 0x8000000504057290 */ /* 0x000fc6000fffe03f */
[----:B------:R-:W-:Y:S01]  /*1500*/  ULDC UR4, c[0x0][0x28c] ;  /* 0x0000a30000047ab9 */ /* 0x000fe20000000800 */
[----:B------:R-:W-:Y:S01]  /*1510*/  ULEA UR5, UR5, UR6, 0xd ;  /* 0x0000000605057291 */ /* 0x000fe2000f8e683f */
[----:B------:R-:W-:-:S03]  /*1520*/  ISETP.LT.AND P0, PT, RZ, UR4, PT ;  /* 0x00000004ff007c0c */ /* 0x000fc6000bf01270 */
[----:B------:R-:W-:-:S04]  /*1530*/  UIADD3 UR5, UR5, 0x100, URZ ;  /* 0x0000010005057890 */ /* 0x000fc8000fffe03f */
[----:B------:R-:W-:-:S04]  /*1540*/  USHF.R.U32.HI UR5, URZ, 0x4, UR5 ;  /* 0x000000043f057899 */ /* 0x000fc80008011605 */
[----:B------:R-:W-:Y:S02]  /*1550*/  ULOP3.LUT UR45, UR5, 0x3fff, URZ, 0xc0, !UPT ;  /* 0x00003fff052d7892 */ /* 0x000fe4000f8ec03f */
[----:B--2345:R-:W-:Y:S10]  /*1560*/  @P0 BRA `(.L_x_17) ;  /* 0x0000000000400947 */ /* 0x03cff40003800000 */
[----:B------:R-:W-:Y:S01]  /*1570*/  MOV R0, 0x0 ;  /* 0x0000000000007802 */ /* 0x000fe20000000f00 */
[----:B------:R-:W-:Y:S01]  /*1580*/  ULDC.64 UR4, c[0x4][0x68] ;  /* 0x01001a0000047ab9 */ /* 0x000fe20000000a00 */
[----:B------:R-:W-:Y:S01]  /*1590*/  ULDC.64 UR6, c[0x4][0x8] ;  /* 0x0100020000067ab9 */ /* 0x000fe20000000a00 */
[----:B------:R-:W-:Y:S01]  /*15a0*/  IMAD.U32 R4, RZ, RZ, UR4 ;  /* 0x00000004ff047e24 */ /* 0x000fe2000f8e00ff */
[----:B------:R0:W1:Y:S01]  /*15b0*/  LDC.64 R14, c[0x4][R0] ;  /* 0x01000000000e7b82 */ /* 0x0000620000000a00 */
[----:B------:R-:W-:Y:S01]  /*15c0*/  IMAD.U32 R5, RZ, RZ, UR5 ;  /* 0x00000005ff057e24 */ /* 0x000fe2000f8e00ff */
[----:B------:R-:W-:Y:S01]  /*15d0*/  ULDC.64 UR4, c[0x4][0x70] ;  /* 0x01001c0000047ab9 */ /* 0x000fe20000000a00 */
[----:B------:R-:W-:Y:S02]  /*15e0*/  IMAD.U32 R10, RZ, RZ, UR6 ;  /* 0x00000006ff0a7e24 */ /* 0x000fe4000f8e00ff */
[----:B------:R-:W-:Y:S02]  /*15f0*/  IMAD.U32 R6, RZ, RZ, UR4 ;  /* 0x00000004ff067e24 */ /* 0x000fe4000f8e00ff */
[----:B------:R-:W-:-:S02]  /*1600*/  IMAD.U32 R7, RZ, RZ, UR5 ;  /* 0x00000005ff077e24 */ /* 0x000fc4000f8e00ff */
[----:B------:R-:W-:Y:S02]  /*1610*/  IMAD.U32 R11, RZ, RZ, UR7 ;  /* 0x00000007ff0b7e24 */ /* 0x000fe4000f8e00ff */
[----:B------:R-:W-:Y:S02]  /*1620*/  IMAD.MOV.U32 R8, RZ, RZ, 0x1e1 ;  /* 0x000001e1ff087424 */ /* 0x000fe400078e00ff */
[----:B------:R-:W-:Y:S02]  /*1630*/  IMAD.MOV.U32 R12, RZ, RZ, 0x1 ;  /* 0x00000001ff0c7424 */ /* 0x000fe400078e00ff */
[----:B0-----:R-:W-:-:S07]  /*1640*/  IMAD.MOV.U32 R13, RZ, RZ, RZ ;  /* 0x000000ffff0d7224 */ /* 0x001fce00078e00ff */
[----:B------:R-:W-:-:S07]  /*1650*/  LEPC R20, `(.L_x_17) ;  /* 0x000000001014794e */ /* 0x000fce0000000000 */
[----:B-1---5:R-:W-:Y:S05]  /*1660*/  CALL.ABS.NOINC R14 ;  /* 0x000000000e007343 */ /* 0x022fea0003c00000 */
.L_x_17:
[----:B------:R-:W-:-:S13]  /*1670*/  ISETP.NE.AND P0, PT, R102, 0x3, PT ;  /* 0x000000036600780c */ /* 0x000fda0003f05270 */
[----:B------:R-:W-:Y:S05]  /*1680*/  @!P0 BRA `(.L_x_18) ;  /* 0x0000000000048947 */ /* 0x000fea0003800000 */
[----:B------:R-:W-:Y:S01]  /*1690*/  BPT.TRAP 0x1 ;  /* 0x000000040000795c */ /* 0x000fe20000300000 */
.L_x_18:
[----:B------:R-:W0:Y:S01]  /*16a0*/  S2UR UR5, SR_CgaCtaId ;  /* 0x00000000000579c3 */ /* 0x000e220000008800 */
[----:B------:R-:W-:Y:S01]  /*16b0*/  UMOV UR4, 0x400 ;  /* 0x0000040000047882 */ /* 0x000fe20000000000 */
[----:B------:R-:W-:Y:S02]  /*16c0*/  IMAD.U32 R0, RZ, RZ, UR40 ;  /* 0x00000028ff007e24 */ /* 0x000fe4000f8e00ff */
[----:B------:R-:W-:-:S03]  /*16d0*/  IMAD.U32 R3, RZ, RZ, UR42 ;  /* 0x0000002aff037e24 */ /* 0x000fc6000f8e00ff */
[----:B------:R-:W-:Y:S01]  /*16e0*/  SHF.L.U32 R0, R0, 0x1f, RZ ;  /* 0x0000001f00007819 */ /* 0x000fe200000006ff */
[----:B0-----:R-:W-:-:S06]  /*16f0*/  ULEA UR4, UR5, UR4, 0x18 ;  /* 0x0000000405047291 */ /* 0x001fcc000f8ec03f */
[----:B------:R-:W-:-:S04]  /*1700*/  IMAD.U32 R6, RZ, RZ, UR4 ;  /* 0x00000004ff067e24 */ /* 0x000fc8000f8e00ff */
[----:B------:R-:W-:-:S04]  /*1710*/  IMAD R3, R3, 0x8, R6 ;  /* 0x0000000803037824 */ /* 0x000fc800078e0206 */
[----:B------:R0:W1:Y:S01]  /*1720*/  SYNCS.PHASECHK.TRANS64.TRYWAIT P1, [R3+URZ], R0 ;  /* 0x00000000030075a7 */ /* 0x000062000802017f */
[----:B------:R-:W-:Y:S05]  /*1730*/  @!P0 BRA `(.L_x_19) ;  /* 0x0000000000048947 */ /* 0x000fea0003800000 */
[----:B------:R-:W-:Y:S01]  /*1740*/  BPT.TRAP 0x1 ;  /* 0x000000040000795c */ /* 0x000fe20000300000 */
.L_x_19:
[----:B------:R-:W-:-:S05]  /*1750*/  IMAD.U32 R4, RZ, RZ, UR44 ;  /* 0x0000002cff047e24 */ /* 0x000fca000f8e00ff */
[----:B------:R-:W-:Y:S01]  /*1760*/  ISETP.GE.AND P2, PT, R4, 0x1, PT ;  /* 0x000000010400780c */ /* 0x000fe20003f46270 */
[----:B-1----:R-:W-:-:S12]  /*1770*/  @P1 BRA `(.L_x_20) ;  /* 0x0000000000081947 */ /* 0x002fd80003800000 */
[----:B------:R-:W1:Y:S02]  /*1780*/  SYNCS.PHASECHK.TRANS64.TRYWAIT P1, [R3+URZ], R0 ;  /* 0x00000000030075a7 */ /* 0x000e64000802017f */
[----:B-1----:R-:W-:Y:S05]  /*1790*/  @!P1 BRA `(.L_x_21) ;  /* 0x00000064009c9947 */ /* 0x002fea0003800000 */
.L_x_20:
[----:B------:R-:W-:Y:S05]  /*17a0*/  WARPSYNC.ALL ;  /* 0x0000000000007948 */ /* 0x000fea0003800000 */
[----:B------:R-:W-:Y:S01]  /*17b0*/  R2UR UR4, R6 ;  /* 0x00000000060472ca */ /* 0x000fe200000e0000 */
[----:B------:R-:W-:Y:S01]  /*17c0*/  ULEA UR5, UR42, UR45, 0xa ;  /* 0x0000002d2a057291 */ /* 0x000fe2000f8e503f */
[----:B------:R-:W-:Y:S01]  /*17d0*/  WARPGROUP.ARRIVE ;  /* 0x00000000000079c5 */ /* 0x000fe20000000000 */
[----:B------:R-:W-:Y:S01]  /*17e0*/  UMOV UR9, 0x40000040 ;  /* 0x4000004000097882 */ /* 0x000fe20000000000 */
[----:B------:R-:W-:-:S04]  /*17f0*/  UMOV UR11, 0x40000040 ;  /* 0x40000040000b7882 */ /* 0x000fc80000000000 */
[----:B------:R-:W-:-:S05]  /*1800*/  UMOV UR8, UR5 ;  /* 0x0000000500087c82 */ /* 0x000fca0008000000 */
[----:B------:R-:W-:-:S04]  /*1810*/  UIADD3 UR4, UR4, 0xc100, URZ ;  /* 0x0000c10004047890 */ /* 0x000fc8000fffe03f */
[----:B------:R-:W-:-:S04]  /*1820*/  USHF.R.U32.HI UR4, URZ, 0x4, UR4 ;  /* 0x000000043f047899 */ /* 0x000fc80008011604 */
[----:B------:R-:W-:-:S04]  /*1830*/  ULOP3.LUT UR4, UR4, 0x3fff, URZ, 0xc0, !UPT ;  /* 0x00003fff04047892 */ /* 0x000fc8000f8ec03f */
[----:B------:R-:W-:-:S04]  /*1840*/  ULOP3.LUT UR4, UR4, 0x2000000, URZ, 0xfc, !UPT ;  /* 0x0200000004047892 */ /* 0x000fc8000f8efc3f */
[----:B------:R-:W-:-:S07]  /*1850*/  ULEA UR6, UR42, UR4, 0xa ;  /* 0x000000042a067291 */ /* 0x000fce000f8e503f */
[----:B------:R-:W-:Y:S02]  /*1860*/  UMOV UR10, UR6 ;  /* 0x00000006000a7c82 */ /* 0x000fe40008000000 */
[----:B------:R-:W-:Y:S01]  /*1870*/  HGMMA.64x128x16.F32 R24, gdesc[UR8].tnspA.tnspB, RZ, !UPT, gsb0 ;  /* 0x61e00000081879f0 */ /* 0x000fe2000c0008ff */
[----:B------:R-:W-:Y:S02]  /*1880*/  UIADD3 UR8, UR5, 0x80, URZ ;  /* 0x0000008005087890 */ /* 0x000fe4000fffe03f */
[----:B------:R-:W-:Y:S01]  /*1890*/  UIADD3 UR10, UR6, 0x80, URZ ;  /* 0x00000080060a7890 */ /* 0x000fe2000fffe03f */
[----:B------:R-:W-:Y:S01]  /*18a0*/  UMOV UR9, 0x40000040 ;  /* 0x4000004000097882 */ /* 0x000fe20000000000 */
[----:B------:R-:W-:Y:S01]  /*18b0*/  UMOV UR11, 0x40000040 ;  /* 0x40000040000b7882 */ /* 0x000fe20000000000 */
[----:B------:R-:W-:Y:S02]  /*18c0*/  WARPGROUP.DEPBAR.LE gsb0, 0x0 ;  /* 0x00008000000079c5 */ /* 0x000fe40000010000 */
[----:B------:R-:W-:-:S06]  /*18d0*/  WARPGROUP.ARRIVE ;  /* 0x00000000000079c5 */ /* 0x000fcc0000000000 */
[----:B------:R-:W-:Y:S01]  /*18e0*/  HGMMA.64x128x16.F32 R24, gdesc[UR8].tnspA.tnspB, R24, gsb0 ;  /* 0x61e00000081879f0 */ /* 0x000fe20008000818 */
        /* <DEDUP_REMOVED lines=13> */
[----:B------:R-:W-:Y:S03]  /*19c0*/  HGMMA.64x128x16.F32 R24, gdesc[UR8].tnspA.tnspB, R24, gsb0 ;  /* 0x61e00000081879f0 */ /* 0x000fe60008000818 */
[----:B------:R-:W-:Y:S02]  /*19d0*/  WARPGROUP.DEPBAR.LE gsb0, 0x0 ;  /* 0x00008000000079c5 */ /* 0x000fe40000010000 */
[----:B------:R-:W-:Y:S05]  /*19e0*/  @!P2 BRA `(.L_x_22) ;  /* 0x000000040028a947 */ /* 0x000fea0003800000 */
[----:B------:R-:W-:Y:S01]  /*19f0*/  UIADD3 UR5, UR42, 0x1, URZ ;  /* 0x000000012a057890 */ /* 0x000fe2000fffe03f */
[----:B01----:R-:W-:Y:S02]  /*1a00*/  IMAD.U32 R0, RZ, RZ, UR44 ;  /* 0x0000002cff007e24 */ /* 0x003fe4000f8e00ff */
[----:B------:R-:W-:Y:S01]  /*1a10*/  IMAD.U32 R3, RZ, RZ, UR42 ;  /* 0x0000002aff037e24 */ /* 0x000fe2000f8e00ff */
[----:B------:R-:W-:-:S04]  /*1a20*/  UISETP.NE.AND UP0, UPT, UR5, 0x3, UPT ;  /* 0x000000030500788c */ /* 0x000fc8000bf05270 */
[----:B------:R-:W-:Y:S02]  /*1a30*/  USEL UR6, URZ, 0x1, UP0 ;  /* 0x000000013f067887 */ /* 0x000fe40008000000 */
[----:B------:R-:W-:Y:S02]  /*1a40*/  USEL UR5, UR5, URZ, UP0 ;  /* 0x0000003f05057287 */ /* 0x000fe40008000000 */
[----:B------:R-:W-:-:S06]  /*1a50*/  ULOP3.LUT UR6, UR40, UR6, URZ, 0x3c, !UPT ;  /* 0x0000000628067292 */ /* 0x000fcc000f8e3c3f */
[----:B------:R-:W-:-:S07]  /*1a60*/  IMAD.U32 R7, RZ, RZ, UR6 ;  /* 0x00000006ff077e24 */ /* 0x000fce000f8e00ff */
.L_x_29:
[----:B------:R-:W-:Y:S05]  /*1a70*/  @!P0 BRA `(.L_x_23) ;  /* 0x0000000000048947 */ /* 0x000fea0003800000 */
[----:B------:R-:W-:Y:S01]  /*1a80*/  BPT.TRAP 0x1 ;  /* 0x000000040000795c */ /* 0x000fe20000300000 */
.L_x_23:
[----:B------:R-:W0:Y:S01]  /*1a90*/  S2UR UR7, SR_CgaCtaId ;  /* 0x00000000000779c3 */ /* 0x000e220000008800 */
[----:B------:R-:W-:Y:S01]  /*1aa0*/  UMOV UR6, 0x400 ;  /* 0x0000040000067882 */ /* 0x000fe20000000000 */
[----:B------:R-:W-:Y:S01]  /*1ab0*/  IMAD.U32 R5, RZ, RZ, UR5 ;  /* 0x00000005ff057e24 */ /* 0x000fe2000f8e00ff */
[----:B------:R-:W-:Y:S01]  /*1ac0*/  SHF.L.U32 R4, R7, 0x1f, RZ ;  /* 0x0000001f07047819 */ /* 0x000fe200000006ff */
[----:B0-----:R-:W-:-:S06]  /*1ad0*/  ULEA UR6, UR7, UR6, 0x18 ;  /* 0x0000000607067291 */ /* 0x001fcc000f8ec03f */
[----:B------:R-:W-:-:S04]  /*1ae0*/  IMAD.U32 R6, RZ, RZ, UR6 ;  /* 0x00000006ff067e24 */ /* 0x000fc8000f8e00ff */
[----:B------:R-:W-:-:S04]  /*1af0*/  IMAD R5, R5, 0x8, R6 ;  /* 0x0000000805057824 */ /* 0x000fc800078e0206 */
[----:B------:R0:W1:Y:S01]  /*1b00*/  SYNCS.PHASECHK.TRANS64.TRYWAIT P1, [R5+URZ], R4 ;  /* 0x00000004050075a7 */ /* 0x000062000802017f */
[----:B------:R-:W-:Y:S05]  /*1b10*/  @!P0 BRA `(.L_x_24) ;  /* 0x0000000000048947 */ /* 0x000fea0003800000 */
[----:B------:R-:W-:Y:S01]  /*1b20*/  BPT.TRAP 0x1 ;  /* 0x000000040000795c */ /* 0x000fe20000300000 */
.L_x_24:
[----:B-1----:R-:W-:Y:S05]  /*1b30*/  @P1 BRA `(.L_x_25) ;  /* 0x0000000000081947 */ /* 0x002fea0003800000 */
[----:B------:R-:W1:Y:S02]  /*1b40*/  SYNCS.PHASECHK.TRANS64.TRYWAIT P1, [R5+URZ], R4 ;  /* 0x00000004050075a7 */ /* 0x000e64000802017f */
[----:B-1----:R-:W-:Y:S05]  /*1b50*/  @!P1 BRA `(.L_x_26) ;  /* 0x0000006000c09947 */ /* 0x002fea0003800000 */
.L_x_25:
[----:B------:R-:W-:Y:S01]  /*1b60*/  ULEA UR6, UR5, UR45, 0xa ;  /* 0x0000002d05067291 */ /* 0x000fe2000f8e503f */
[----:B------:R-:W-:Y:S01]  /*1b70*/  WARPGROUP.ARRIVE ;  /* 0x00000000000079c5 */ /* 0x000fe20000000000 */
[----:B------:R-:W-:Y:S01]  /*1b80*/  ULEA UR7, UR5, UR4, 0xa ;  /* 0x0000000405077291 */ /* 0x000fe2000f8e503f */
[----:B------:R-:W-:Y:S01]  /*1b90*/  UMOV UR9, 0x40000040 ;  /* 0x4000004000097882 */ /* 0x000fe20000000000 */
[----:B------:R-:W-:-:S03]  /*1ba0*/  UMOV UR11, 0x40000040 ;  /* 0x40000040000b7882 */ /* 0x000fc60000000000 */
[----:B------:R-:W-:Y:S02]  /*1bb0*/  UMOV UR8, UR6 ;  /* 0x0000000600087c82 */ /* 0x000fe40008000000 */
[----:B------:R-:W-:Y:S02]  /*1bc0*/  UMOV UR10, UR7 ;  /* 0x00000007000a7c82 */ /* 0x000fe40008000000 */
[----:B------:R-:W-:Y:S01]  /*1bd0*/  HGMMA.64x128x16.F32 R24, gdesc[UR8].tnspA.tnspB, R24, gsb0 ;  /* 0x61e00000081879f0 */ /* 0x000fe20008000818 */
[----:B------:R-:W-:Y:S02]  /*1be0*/  UIADD3 UR8, UR6, 0x80, URZ ;  /* 0x0000008006087890 */ /* 0x000fe4000fffe03f */
[----:B------:R-:W-:Y:S01]  /*1bf0*/  UIADD3 UR10, UR7, 0x80, URZ ;  /* 0x00000080070a7890 */ /* 0x000fe2000fffe03f */
[----:B------:R-:W-:Y:S01]  /*1c00*/  UMOV UR9, 0x40000040 ;  /* 0x4000004000097882 */ /* 0x000fe20000000000 */
[----:B------:R-:W-:Y:S01]  /*1c10*/  UMOV UR11, 0x40000040 ;  /* 0x40000040000b7882 */ /* 0x000fe20000000000 */
[----:B------:R-:W-:-:S02]  /*1c20*/  WARPGROUP.DEPBAR.LE gsb0, 0x0 ;  /* 0x00008000000079c5 */ /* 0x000fc40000010000 */
        /* <DEDUP_REMOVED lines=18> */
[----:B------:R-:W-:Y:S01]  /*1d50*/  BPT.TRAP 0x1 ;  /* 0x000000040000795c */ /* 0x000fe20000300000 */
.L_x_27:
[----:B------:R-:W-:-:S13]  /*1d60*/  ISETP.NE.AND P1, PT, R22, RZ, PT ;  /* 0x000000ff1600720c */ /* 0x000fda0003f25270 */
[----:B01----:R-:W-:-:S04]  /*1d70*/  @P1 IMAD R4, R3, 0x8, R6 ;  /* 0x0000000803041824 */ /* 0x003fc800078e0206 */
[----:B------:R-:W-:-:S05]  /*1d80*/  @P1 VIADD R4, R4, 0x18 ;  /* 0x0000001804041836 */ /* 0x000fca0000000000 */
[----:B------:R-:W-:-:S04]  /*1d90*/  @P1 PRMT R4, R19, 0x654, R4 ;  /* 0x0000065413041816 */ /* 0x000fc80000000004 */
[----:B------:R0:W-:Y:S01]  /*1da0*/  @P1 SYNCS.ARRIVE.TRANS64.RED.A1T0 RZ, [R4+URZ], RZ ;  /* 0x000000ff04ff19a7 */ /* 0x0001e2000810043f */
[----:B------:R-:W-:-:S13]  /*1db0*/  ISETP.GT.U32.AND P1, PT, R18, 0x1, PT ;  /* 0x000000011200780c */ /* 0x000fda0003f24070 */
[----:B0-----:R-:W-:Y:S05]  /*1dc0*/  @P1 BRA `(.L_x_28) ;  /* 0x0000000000041947 */ /* 0x001fea0003800000 */
[----:B------:R-:W-:Y:S01]  /*1dd0*/  BPT.TRAP 0x1 ;  /* 0x000000040000795c */ /* 0x000fe20000300000 */
.L_x_28:
[----:B------:R-:W-:Y:S01]  /*1de0*/  UIADD3 UR5, UR5, 0x1, URZ ;  /* 0x0000000105057890 */ /* 0x000fe2000fffe03f */
[C---:B------:R-:W-:Y:S01]  /*1df0*/  ISETP.GT.AND P2, PT, R0.reuse, 0x1, PT ;  /* 0x000000010000780c */ /* 0x040fe20003f44270 */
[----:B------:R-:W-:Y:S02]  /*1e00*/  VIADD R3, R3, 0x1 ;  /* 0x0000000103037836 */ /* 0x000fe40000000000 */
[----:B------:R-:W-:Y:S01]  /*1e10*/  UISETP.NE.AND UP0, UPT, UR5, 0x3, UPT ;  /* 0x000000030500788c */ /* 0x000fe2000bf05270 */
[----:B------:R-:W-:Y:S02]  /*1e20*/  VIADD R0, R0, 0xffffffff ;  /* 0xffffffff00007836 */ /* 0x000fe40000000000 */
[C---:B------:R-:W-:Y:S01]  /*1e30*/  ISETP.NE.AND P1, PT, R3.reuse, 0x3, PT ;  /* 0x000000030300780c */ /* 0x040fe20003f25270 */
[----:B------:R-:W-:Y:S02]  /*1e40*/  USEL UR6, URZ, 0x1, UP0 ;  /* 0x000000013f067887 */ /* 0x000fe40008000000 */
[----:B------:R-:W-:Y:S01]  /*1e50*/  USEL UR5, UR5, URZ, UP0 ;  /* 0x0000003f05057287 */ /* 0x000fe20008000000 */
[----:B------:R-:W-:-:S03]  /*1e60*/  SEL R3, R3, RZ, P1 ;  /* 0x000000ff03037207 */ /* 0x000fc60000800000 */
[----:B------:R-:W-:Y:S01]  /*1e70*/  LOP3.LUT R7, R7, UR6, RZ, 0x3c, !PT ;  /* 0x0000000607077c12 */ /* 0x000fe2000f8e3cff */
[----:B------:R-:W-:Y:S07]  /*1e80*/  @P2 BRA `(.L_x_29) ;  /* 0xfffffff800f82947 */ /* 0x000fee000383ffff */
.L_x_22:
[----:B01----:R-:W0:Y:S02]  /*1e90*/  LDC R0, c[0x0][0x28c] ;  /* 0x0000a300ff007b82 */ /* 0x003e240000000800 */
[----:B0-----:R-:W-:-:S13]  /*1ea0*/  ISETP.GE.AND P1, PT, R0, 0x1, PT ;  /* 0x000000010000780c */ /* 0x001fda0003f26270 */
[----:B------:R-:W-:Y:S05]  /*1eb0*/  @!P1 BRA `(.L_x_30) ;  /* 0x0000000000449947 */ /* 0x000fea0003800000 */
[----:B------:R-:W-:Y:S05]  /*1ec0*/  @!P0 BRA `(.L_x_31) ;  /* 0x0000000000048947 */ /* 0x000fea0003800000 */
[----:B------:R-:W-:Y:S01]  /*1ed0*/  BPT.TRAP 0x1 ;  /* 0x000000040000795c */ /* 0x000fe20000300000 */
.L_x_31:
[----:B------:R-:W-:-:S13]  /*1ee0*/  ISETP.NE.AND P0, PT, R22, RZ, PT ;  /* 0x000000ff1600720c */ /* 0x000fda0003f05270 */
[----:B------:R-:W-:-:S05]  /*1ef0*/  VOTEU.ANY UP0, P0 ;  /* 0x00000000003f7886 */ /* 0x000fca0000000100 */
[----:B------:R-:W-:-:S06]  /*1f00*/  @UP0 UIADD3 UR4, UR44, UR42, URZ ;  /* 0x0000002a2c040290 */ /* 0x000fcc000fffe03f */
[----:B------:R-:W-:Y:S02]  /*1f10*/  IMAD.U32 R4, RZ, RZ, UR4 ;  /* 0x00000004ff047e24 */ /* 0x000fe4000f8e00ff */
[----:B------:R-:W-:Y:S02]  /*1f20*/  IMAD.U32 R3, RZ, RZ, UR4 ;  /* 0x00000004ff037e24 */ /* 0x000fe4000f8e00ff */
[----:B------:R-:W-:-:S05]  /*1f30*/  @P0 IMAD.WIDE.U32 R4, R4, -0x55555555, RZ ;  /* 0xaaaaaaab04040825 */ /* 0x000fca00078e00ff */
[----:B------:R-:W-:-:S05]  /*1f40*/  @P0 SHF.R.U32.HI R0, RZ, 0x1, R5 ;  /* 0x00000001ff000819 */ /* 0x000fca0000011605 */
[----:B------:R-:W-:-:S04]  /*1f50*/  @P0 IMAD R0, R0, -0x3, R3 ;  /* 0xfffffffd00000824 */ /* 0x000fc800078e0203 */
[----:B------:R-:W-:-:S04]  /*1f60*/  @P0 IMAD R0, R0, 0x8, R6 ;  /* 0x0000000800000824 */ /* 0x000fc800078e0206 */
[----:B------:R-:W-:-:S05]  /*1f70*/  @P0 VIADD R0, R0, 0x18 ;  /* 0x0000001800000836 */ /* 0x000fca0000000000 */
[----:B------:R-:W-:-:S04]  /*1f80*/  @P0 PRMT R0, R19, 0x654, R0 ;  /* 0x0000065413000816 */ /* 0x000fc80000000000 */
[----:B------:R0:W-:Y:S01]  /*1f90*/  @P0 SYNCS.ARRIVE.TRANS64.RED.A1T0 RZ, [R0+URZ], RZ ;  /* 0x000000ff00ff09a7 */ /* 0x0001e2000810043f */
[----:B------:R-:W-:-:S13]  /*1fa0*/  ISETP.GT.U32.AND P0, PT, R18, 0x1, PT ;  /* 0x000000011200780c */ /* 0x000fda0003f04070 */
[----:B0-----:R-:W-:Y:S05]  /*1fb0*/  @P0 BRA `(.L_x_30) ;  /* 0x0000000000040947 */ /* 0x001fea0003800000 */
[----:B------:R-:W-:Y:S01]  /*1fc0*/  BPT.TRAP 0x1 ;  /* 0x000000040000795c */ /* 0x000fe20000300000 */
.L_x_30:
[----:B------:R-:W-:Y:S01]  /*1fd0*/  IMAD.SHL.U32 R100, R100, 0x80, RZ ;  /* 0x0000008064647824 */ /* 0x000fe200078e00ff */
[----:B------:R-:W-:Y:S01]  /*1fe0*/  UIADD3 UR42, UR43, UR42, URZ ;  /* 0x0000002a2b2a7290 */ /* 0x000fe2000fffe03f */
[----:B------:R-:W-:Y:S01]  /*1ff0*/  SHF.R.S32.HI R11, RZ, 0x1f, R101 ;  /* 0x0000001fff0b7819 */ /* 0x000fe20000011465 */
[----:B------:R-:W-:Y:S01]  /*2000*/  UISETP.GE.U32.AND UP1, UPT, UR43, 0x3, UPT ;  /* 0x000000032b00788c */ /* 0x000fe2000bf26070 */
[----:B------:R-:W-:Y:S01]  /*2010*/  IMAD.SHL.U32 R6, R103, 0x80, RZ ;  /* 0x0000008067067824 */ /* 0x000fe200078e00ff */
[----:B------:R-:W-:Y:S01]  /*2020*/  ULDC UR7, c[0x0][0x288] ;  /* 0x0000a20000077ab9 */ /* 0x000fe20000000800 */
[C---:B------:R-:W-:Y:S01]  /*2030*/  LOP3.LUT R8, R100.reuse, 0x6, R95, 0xf8, !PT ;  /* 0x0000000664087812 */ /* 0x040fe200078ef85f */
[----:B------:R-:W-:Y:S01]  /*2040*/  UISETP.GT.U32.AND UP0, UPT, UR42, 0x2, UPT ;  /* 0x000000022a00788c */ /* 0x000fe2000bf04070 */
[----:B------:R-:W-:Y:S01]  /*2050*/  ISETP.GE.AND P0, PT, R100, UR7, PT ;  /* 0x0000000764007c0c */ /* 0x000fe2000bf06270 */
[----:B------:R-:W-:Y:S01]  /*2060*/  ULDC.64 UR4, c[0x0][0x5d0] ;  /* 0x0001740000047ab9 */ /* 0x000fe20000000a00 */
[--C-:B------:R-:W-:Y:S01]  /*2070*/  SHF.R.S32.HI R9, RZ, 0x1f, R8.reuse ;  /* 0x0000001fff097819 */ /* 0x100fe20000011408 */
[----:B------:R-:W-:Y:S01]  /*2080*/  ULDC UR10, c[0x0][0x284] ;  /* 0x0000a100000a7ab9 */ /* 0x000fe20000000800 */
[----:B------:R-:W-:Y:S01]  /*2090*/  IMAD R0, R11, UR4, RZ ;  /* 0x000000040b007c24 */ /* 0x000fe2000f8e02ff */
[----:B------:R-:W-:Y:S01]  /*20a0*/  UISETP.LT.U32.AND UP0, UPT, UR43, 0x3, UP0 ;  /* 0x000000032b00788c */ /* 0x000fe20008701070 */
[----:B------:R-:W-:Y:S01]  /*20b0*/  ISETP.GE.OR P0, PT, R6, UR10, P0 ;  /* 0x0000000a06007c0c */ /* 0x000fe20008706670 */
[----:B------:R-:W-:Y:S01]  /*20c0*/  IMAD.WIDE.U32 R4, R101, UR4, R8 ;  /* 0x0000000465047c25 */ /* 0x000fe2000f8e0008 */
[----:B------:R-:W-:Y:S01]  /*20d0*/  ULDC.64 UR8, c[0x0][0x5c8] ;  /* 0x0001720000087ab9 */ /* 0x000fe20000000a00 */
[----:B------:R-:W-:-:S02]  /*20e0*/  USEL UR6, URZ, 0x1, !UP0 ;  /* 0x000000013f067887 */ /* 0x000fc4000c000000 */
[----:B------:R-:W-:Y:S01]  /*20f0*/  IMAD R3, R101, UR5, R0 ;  /* 0x0000000565037c24 */ /* 0x000fe2000f8e0200 */
[----:B------:R-:W-:Y:S01]  /*2100*/  @UP1 UIMAD.WIDE.U32 UR4, UR42, -0x55555555, URZ ;  /* 0xaaaaaaab2a0418a5 */ /* 0x000fe2000f8e003f */
[----:B------:R-:W-:Y:S01]  /*2110*/  IMAD.WIDE R104, R103, 0x80, R88 ;  /* 0x0000008067687825 */ /* 0x000fe200078e0258 */
[----:B------:R-:W-:Y:S02]  /*2120*/  ULOP3.LUT UR40, UR40, UR6, URZ, 0x3c, !UPT ;  /* 0x0000000628287292 */ /* 0x000fe4000f8e3c3f */
[----:B------:R-:W-:Y:S01]  /*2130*/  @UP1 USHF.R.U32.HI UR4, URZ, 0x1, UR5 ;  /* 0x000000013f041899 */ /* 0x000fe20008011605 */
[----:B------:R-:W-:Y:S02]  /*2140*/  IMAD.IADD R5, R5, 0x1, R3 ;  /* 0x0000000105057824 */ /* 0x000fe400078e0203 */
[----:B------:R-:W-:Y:S01]  /*2150*/  IMAD R3, R105, UR8, RZ ;  /* 0x0000000869037c24 */ /* 0x000fe2000f8e02ff */
[----:B------:R-:W-:Y:S01]  /*2160*/  @UP1 ULOP3.LUT UR40, UR40, 0x1, UR4, 0x78, !UPT ;  /* 0x0000000128281892 */ /* 0x000fe2000f8e7804 */
[----:B------:R-:W-:-:S04]  /*2170*/  IMAD.WIDE.U32 R106, R104, UR8, R4 ;  /* 0x00000008686a7c25 */ /* 0x000fc8000f8e0004 */
[----:B------:R-:W-:Y:S02]  /*2180*/  IMAD R7, R104, UR9, R3 ;  /* 0x0000000968077c24 */ /* 0x000fe4000f8e0203 */
[----:B------:R-:W-:Y:S01]  /*2190*/  IMAD.MOV.U32 R0, RZ, RZ, -0x1 ;  /* 0xffffffffff007424 */ /* 0x000fe200078e00ff */
[----:B------:R-:W-:Y:S06]  /*21a0*/  @P0 BRA `(.L_x_32) ;  /* 0x00000040001c0947 */ /* 0x000fec0003800000 */
[----:B-----5:R-:W-:Y:S01]  /*21b0*/  FSETP.NEU.AND P0, PT, R90, RZ, PT ;  /* 0x000000ff5a00720b */ /* 0x020fe20003f0d000 */
[----:B------:R-:W-:Y:S01]  /*21c0*/  IMAD.IADD R4, R94, 0x1, -R100 ;  /* 0x000000015e047824 */ /* 0x000fe200078e0a64 */
[----:B------:R-:W-:Y:S01]  /*21d0*/  BSSY B0, `(.L_x_32) ;  /* 0x0000404000007945 */ /* 0x000fe20003800000 */
[----:B------:R-:W-:Y:S02]  /*21e0*/  IMAD.IADD R3, R99, 0x1, -R6 ;  /* 0x0000000163037824 */ /* 0x000fe400078e0a06 */
[----:B------:R-:W-:Y:S01]  /*21f0*/  IMAD.IADD R103, R107, 0x1, R7 ;  /* 0x000000016b677824 */ /* 0x000fe200078e0207 */
[----:B------:R-:W-:-:S04]  /*2200*/  ISETP.GT.AND P2, PT, R4, RZ, PT ;  /* 0x000000ff0400720c */ /* 0x000fc80003f44270 */
[----:B------:R-:W-:-:S03]  /*2210*/  ISETP.GT.AND P1, PT, R3, RZ, P2 ;  /* 0x000000ff0300720c */ /* 0x000fc60001724270 */
[----:B------:R-:W-:Y:S10]  /*2220*/  @!P0 BRA `(.L_x_33) ;  /* 0x0000002c00288947 */ /* 0x000ff40003800000 */
[----:B------:R-:W0:Y:S01]  /*2230*/  LDC.64 R110, c[0x0][0x5b8] ;  /* 0x00016e00ff6e7b82 */ /* 0x000e220000000a00 */
[----:B------:R-:W-:-:S07]  /*2240*/  ULDC.64 UR4, c[0x0][0x5c0] ;  /* 0x0001700000047ab9 */ /* 0x000fce0000000a00 */
[----:B------:R-:W1:Y:S08]  /*2250*/  LDC.64 R112, c[0x0][0x5b0] ;  /* 0x00016c00ff707b82 */ /* 0x000e700000000a00 */
[----:B------:R-:W2:Y:S01]  /*2260*/  LDC.64 R114, c[0x0][0x5a8] ;  /* 0x00016a00ff727b82 */ /* 0x000ea20000000a00 */
[-C--:B0-----:R-:W-:Y:S02]  /*2270*/  IMAD R6, R11, R110.reuse, RZ ;  /* 0x0000006e0b067224 */ /* 0x081fe400078e02ff */
[----:B------:R-:W-:-:S04]  /*2280*/  IMAD.WIDE.U32 R108, R101, R110, R8 ;  /* 0x0000006e656c7225 */ /* 0x000fc800078e0008 */
[----:B------:R-:W-:Y:S02]  /*2290*/  IMAD R107, R101, R111, R6 ;  /* 0x0000006f656b7224 */ /* 0x000fe400078e0206 */
[-C--:B-1----:R-:W-:Y:S02]  /*22a0*/  IMAD R5, R105, R112.reuse, RZ ;  /* 0x0000007069057224 */ /* 0x082fe400078e02ff */
[----:B------:R-:W-:Y:S02]  /*22b0*/  IMAD.IADD R13, R109, 0x1, R107 ;  /* 0x000000016d0d7824 */ /* 0x000fe400078e026b */
[----:B------:R-:W-:Y:S02]  /*22c0*/  IMAD.MOV.U32 R12, RZ, RZ, R108 ;  /* 0x000000ffff0c7224 */ /* 0x000fe400078e006c */
[C---:B------:R-:W-:Y:S02]  /*22d0*/  IMAD R111, R104.reuse, R113, R5 ;  /* 0x00000071686f7224 */ /* 0x040fe400078e0205 */
[----:B------:R-:W-:-:S04]  /*22e0*/  IMAD.WIDE.U32 R6, R104, R112, R12 ;  /* 0x0000007068067225 */ /* 0x000fc800078e000c */
[----:B------:R-:W-:Y:S01]  /*22f0*/  IMAD.IADD R5, R7, 0x1, R111 ;  /* 0x0000000107057824 */ /* 0x000fe200078e026f */
[----:B--2---:R-:W-:-:S04]  /*2300*/  LEA R14, P0, R6, R114, 0x1 ;  /* 0x00000072060e7211 */ /* 0x004fc800078008ff */
[----:B------:R-:W-:-:S05]  /*2310*/  LEA.HI.X R15, R6, R115, R5, 0x1, P0 ;  /* 0x00000073060f7211 */ /* 0x000fca00000f0c05 */
[----:B------:R0:W2:Y:S01]  /*2320*/  @P1 LDG.E.LTC128B.U16 R5, desc[UR36][R14.64] ;  /* 0x000000240e051981 */ /* 0x0000a2000c1e1520 */
[----:B------:R-:W-:Y:S01]  /*2330*/  LEA R10, P0, R106, UR4, 0x1 ;  /* 0x000000046a0a7c11 */ /* 0x000fe2000f8008ff */
[----:B------:R-:W-:Y:S01]  /*2340*/  IMAD.WIDE.U32 R6, R104, R112, R8 ;  /* 0x0000007068067225 */ /* 0x000fe200078e0008 */
[----:B------:R-:W-:Y:S03]  /*2350*/  BSSY B1, `(.L_x_34) ;  /* 0x0000012000017945 */ /* 0x000fe60003800000 */
[----:B------:R-:W-:Y:S02]  /*2360*/  IMAD.IADD R7, R111, 0x1, R7 ;  /* 0x000000016f077824 */ /* 0x000fe400078e0207 */
[----:B------:R-:W-:Y:S01]  /*2370*/  IMAD.WIDE.U32 R20, R101, R110, R6 ;  /* 0x0000006e65147225 */ /* 0x000fe200078e0006 */
[----:B0-----:R-:W-:-:S03]  /*2380*/  SHF.L.U64.HI R15, R112, 0x3, R113 ;  /* 0x00000003700f7819 */ /* 0x001fc60000010271 */
[----:B------:R-:W-:Y:S01]  /*2390*/  IMAD.IADD R7, R107, 0x1, R21 ;  /* 0x000000016b077824 */ /* 0x000fe200078e0215 */
[----:B------:R-:W-:Y:S01]  /*23a0*/  LEA R6, P4, R20, R114, 0x1 ;  /* 0x0000007214067211 */ /* 0x000fe200078808ff */
[----:B------:R-:W-:-:S03]  /*23b0*/  IMAD.SHL.U32 R14, R112, 0x8, RZ ;  /* 0x00000008700e7824 */ /* 0x000fc600078e00ff */
[----:B------:R-:W-:Y:S01]  /*23c0*/  LEA.HI.X R7, R20, R115, R7, 0x1, P4 ;  /* 0x0000007314077211 */ /* 0x000fe200020f0c07 */
[----:B--2---:R-:W-:-:S05]  /*23d0*/  HADD2.F32 R11, -RZ, R5.H0_H0 ;  /* 0x20000005ff0b7230 */ /* 0x004fca0000004100 */
[----:B------:R-:W-:-:S04]  /*23e0*/  FMUL R11, R11, R90 ;  /* 0x0000005a0b0b7220 */ /* 0x000fc80000400000 */
[----:B------:R-:W-:Y:S01]  /*23f0*/  FFMA R24, R24, R23, R11 ;  /* 0x0000001718187223 */ /* 0x000fe2000000000b */
[----:B------:R-:W-:Y:S02]  /*2400*/  LEA.HI.X R11, R106, UR5, R103, 0x1, P0 ;  /* 0x000000056a0b7c11 */ /* 0x000fe400080f0c67 */
[----:B------:R-:W-:Y:S02]  /*2410*/  ISETP.GT.AND P0, PT, R4, 0x1, PT ;  /* 0x000000010400780c */ /* 0x000fe40003f04270 */
[----:B------:R-:W-:Y:S02]  /*2420*/  F2FP.F16.F32.PACK_AB R24, RZ, R24 ;  /* 0x00000018ff18723e */ /* 0x000fe400000000ff */
[----:B------:R-:W-:-:S03]  /*2430*/  ISETP.GT.AND P3, PT, R3, RZ, P0 ;  /* 0x000000ff0300720c */ /* 0x000fc60000764270 */
[----:B------:R0:W-:Y:S10]  /*2440*/  @P1 STG.E.U16 desc[UR36][R10.64], R24 ;  /* 0x000000180a001986 */ /* 0x0001f4000c101524 */
[----:B------:R-:W-:Y:S05]  /*2450*/  @!P3 BRA `(.L_x_35) ;  /* 0x000000000004b947 */ /* 0x000fea0003800000 */
[----:B------:R1:W5:Y:S02]  /*2460*/  LDG.E.LTC128B.U16 R5, desc[UR36][R6.64+0x2] ;  /* 0x0000022406057981 */ /* 0x000364000c1e1520 */
.L_x_35:
[----:B------:R-:W-:Y:S05]  /*2470*/  BSYNC B1 ;  /* 0x0000000000017941 */ /* 0x000fea0003800000 */
.L_x_34:
[----:B-----5:R-:W-:Y:S01]  /*2480*/  HADD2.F32 R103, -RZ, R5.H0_H0 ;  /* 0x20000005ff677230 */ /* 0x020fe20000004100 */
[----:B------:R-:W-:Y:S01]  /*2490*/  ISETP.GT.AND P2, PT, R3, 0x8, P2 ;  /* 0x000000080300780c */ /* 0x000fe20001744270 */
[----:B------:R-:W-:Y:S01]  /*24a0*/  IMAD.WIDE.U32 R20, R104, R112, R14 ;  /* 0x0000007068147225 */ /* 0x000fe200078e000e */
[----:B0-----:R-:W-:-:S03]  /*24b0*/  PRMT R24, R5, 0x7610, R24 ;  /* 0x0000761005187816 */ /* 0x001fc60000000018 */
[----:B------:R-:W-:Y:S01]  /*24c0*/  FMUL R12, R103, R90 ;  /* 0x0000005a670c7220 */ /* 0x000fe20000400000 */
[----:B------:R-:W-:Y:S01]  /*24d0*/  IMAD.IADD R111, R111, 0x1, R21 ;  /* 0x000000016f6f7824 */ /* 0x000fe200078e0215 */
[----:B------:R-:W-:Y:S02]  /*24e0*/  IADD3 R108, P1, R108, R20, RZ ;  /* 0x000000146c6c7210 */ /* 0x000fe40007f3e0ff */
[----:B------:R-:W-:-:S03]  /*24f0*/  FFMA R12, R25, R23, R12 ;  /* 0x00000017190c7223 */ /* 0x000fc6000000000c */
[----:B------:R-:W-:Y:S01]  /*2500*/  IMAD.X R13, R111, 0x1, R13, P1 ;  /* 0x000000016f0d7824 */ /* 0x000fe200008e060d */
[C---:B------:R-:W-:Y:S02]  /*2510*/  LEA R14, P1, R108.reuse, R114, 0x1 ;  /* 0x000000726c0e7211 */ /* 0x040fe400078208ff */
[----:B------:R-:W-:Y:S02]  /*2520*/  F2FP.F16.F32.PACK_AB R12, RZ, R12 ;  /* 0x0000000cff0c723e */ /* 0x000fe400000000ff */
[----:B------:R-:W-:Y:S02]  /*2530*/  LEA.HI.X R15, R108, R115, R13, 0x1, P1 ;  /* 0x000000736c0f7211 */ /* 0x000fe400008f0c0d */
[----:B------:R-:W-:-:S05]  /*2540*/  PRMT R21, R12, 0x7610, R21 ;  /* 0x000076100c157816 */ /* 0x000fca0000000015 */
[----:B------:R0:W-:Y:S04]  /*2550*/  @P3 STG.E.U16 desc[UR36][R10.64+0x2], R21 ;  /* 0x000002150a003986 */ /* 0x0001e8000c101524 */
[----:B------:R-:W2:Y:S01]  /*2560*/  @P2 LDG.E.LTC128B.U16 R24, desc[UR36][R14.64] ;  /* 0x000000240e182981 */ /* 0x000ea2000c1e1520 */
[----:B------:R-:W-:Y:S01]  /*2570*/  IADD3 R20, P1, R8, R20, RZ ;  /* 0x0000001408147210 */ /* 0x000fe20007f3e0ff */
[----:B------:R-:W-:Y:S01]  /*2580*/  BSSY B1, `(.L_x_36) ;  /* 0x0000011000017945 */ /* 0x000fe20003800000 */
[----:B------:R-:W-:Y:S02]  /*2590*/  SHF.L.U64.HI R13, R91, 0x1, R92 ;  /* 0x000000015b0d7819 */ /* 0x000fe4000001025c */
[----:B------:R-:W-:Y:S01]  /*25a0*/  ISETP.GT.AND P0, PT, R3, 0x8, P0 ;  /* 0x000000080300780c */ /* 0x000fe20000704270 */
[----:B0-----:R-:W-:Y:S01]  /*25b0*/  IMAD.X R21, R9, 0x1, R111, P1 ;  /* 0x0000000109157824 */ /* 0x001fe200008e066f */
[----:B------:R-:W-:Y:S01]  /*25c0*/  LEA R12, P1, R91, R10, 0x1 ;  /* 0x0000000a5b0c7211 */ /* 0x000fe200078208ff */
[----:B------:R-:W-:-:S04]  /*25d0*/  IMAD.WIDE.U32 R20, R101, R110, R20 ;  /* 0x0000006e65147225 */ /* 0x000fc800078e0014 */
[----:B------:R-:W-:Y:S01]  /*25e0*/  IMAD.X R13, R13, 0x1, R11, P1 ;  /* 0x000000010d0d7824 */ /* 0x000fe200008e060b */
[----:B------:R-:W-:Y:S01]  /*25f0*/  LEA R8, P3, R20, R114, 0x1 ;  /* 0x0000007214087211 */ /* 0x000fe200078608ff */
[----:B------:R-:W-:-:S05]  /*2600*/  IMAD.IADD R9, R107, 0x1, R21 ;  /* 0x000000016b097824 */ /* 0x000fca00078e0215 */
[----:B------:R-:W-:Y:S01]  /*2610*/  LEA.HI.X R9, R20, R115, R9, 0x1, P3 ;  /* 0x0000007314097211 */ /* 0x000fe200018f0c09 */
[----:B--2---:R-:W-:-:S05]  /*2620*/  HADD2.F32 R5, -RZ, R24.H0_H0 ;  /* 0x20000018ff057230 */ /* 0x004fca0000004100 */
[----:B------:R-:W-:-:S04]  /*2630*/  FMUL R5, R5, R90 ;  /* 0x0000005a05057220 */ /* 0x000fc80000400000 */
[----:B------:R-:W-:-:S05]  /*2640*/  FFMA R5, R26, R23, R5 ;  /* 0x000000171a057223 */ /* 0x000fca0000000005 */
[----:B------:R-:W-:-:S05]  /*2650*/  F2FP.F16.F32.PACK_AB R5, RZ, R5 ;  /* 0x00000005ff05723e */ /* 0x000fca00000000ff */
[----:B------:R0:W-:Y:S01]  /*2660*/  @P2 STG.E.U16 desc[UR36][R12.64], R5 ;  /* 0x000000050c002986 */ /* 0x0001e2000c101524 */
[----:B------:R-:W-:Y:S05]  /*2670*/  @!P0 BRA `(.L_x_37) ;  /* 0x0000000000048947 */ /* 0x000fea0003800000 */
[----:B------:R2:W5:Y:S02]  /*2680*/  LDG.E.LTC128B.U16 R24, desc[UR36][R8.64+0x2] ;  /* 0x0000022408187981 */ /* 0x000564000c1e1520 */
.L_x_37:
[----:B------:R-:W-:Y:S05]  /*2690*/  BSYNC B1 ;  /* 0x0000000000017941 */ /* 0x000fea0003800000 */
.L_x_36:
[----:B0----5:R-:W-:Y:S01]  /*26a0*/  HADD2.F32 R5, -RZ, R24.H0_H0 ;  /* 0x20000018ff057230 */ /* 0x021fe20000004100 */
[----:B------:R-:W-:Y:S01]  /*26b0*/  ISETP.GT.AND P1, PT, R4, 0x8, PT ;  /* 0x000000080400780c */ /* 0x000fe20003f24270 */
[----:B------:R-:W-:Y:S03]  /*26c0*/  BSSY B1, `(.L_x_38) ;  /* 0x0000008000017945 */ /* 0x000fe60003800000 */
[----:B------:R-:W-:Y:S01]  /*26d0*/  FMUL R14, R5, R90 ;  /* 0x0000005a050e7220 */ /* 0x000fe20000400000 */
[----:B------:R-:W-:-:S03]  /*26e0*/  ISETP.GT.AND P2, PT, R3, RZ, P1 ;  /* 0x000000ff0300720c */ /* 0x000fc60000f44270 */
[----:B------:R-:W-:-:S05]  /*26f0*/  FFMA R14, R27, R23, R14 ;  /* 0x000000171b0e7223 */ /* 0x000fca000000000e */
[----:B------:R-:W-:-:S05]  /*2700*/  F2FP.F16.F32.PACK_AB R14, RZ, R14 ;  /* 0x0000000eff0e723e */ /* 0x000fca00000000ff */
[----:B------:R0:W-:Y:S01]  /*2710*/  @P0 STG.E.U16 desc[UR36][R12.64+0x2], R14 ;  /* 0x0000020e0c000986 */ /* 0x0001e2000c101524 */
[----:B------:R-:W-:Y:S05]  /*2720*/  @!P2 BRA `(.L_x_39) ;  /* 0x000000000004a947 */ /* 0x000fea0003800000 */
[----:B------:R3:W5:Y:S02]  /*2730*/  LDG.E.LTC128B.U16 R24, desc[UR36][R6.64+0x10] ;  /* 0x0000102406187981 */ /* 0x000764000c1e1520 */
.L_x_39:
[----:B------:R-:W-:Y:S05]  /*2740*/  BSYNC B1 ;  /* 0x0000000000017941 */ /* 0x000fea0003800000 */
.L_x_38:
[----:B-----5:R-:W-:Y:S01]  /*2750*/  HADD2.F32 R5, -RZ, R24.H0_H0 ;  /* 0x20000018ff057230 */ /* 0x020fe20000004100 */
        /* <DEDUP_REMOVED lines=9> */
.L_x_41:
[----:B------:R-:W-:Y:S05]  /*27f0*/  BSYNC B1 ;  /* 0x0000000000017941 */ /* 0x000fea0003800000 */
.L_x_40:
[----:B----45:R-:W-:Y:S01]  /*2800*/  HADD2.F32 R5, -RZ, R24.H0_H0 ;  /* 0x20000018ff057230 */ /* 0x030fe20000004100 */
[----:B------:R-:W-:Y:S01]  /*2810*/  ISETP.GT.AND P1, PT, R3, 0x8, P1 ;  /* 0x000000080300780c */ /* 0x000fe20000f24270 */
[----:B------:R-:W-:Y:S03]  /*2820*/  BSSY B1, `(.L_x_42) ;  /* 0x0000007000017945 */ /* 0x000fe60003800000 */
[----:B0-----:R-:W-:-:S04]  /*2830*/  FMUL R14, R5, R90 ;  /* 0x0000005a050e7220 */ /* 0x001fc80000400000 */
[----:B------:R-:W-:-:S05]  /*2840*/  FFMA R14, R29, R23, R14 ;  /* 0x000000171d0e7223 */ /* 0x000fca000000000e */
[----:B------:R-:W-:-:S05]  /*2850*/  F2FP.F16.F32.PACK_AB R14, RZ, R14 ;  /* 0x0000000eff0e723e */ /* 0x000fca00000000ff */
[----:B------:R0:W-:Y:S01]  /*2860*/  @P3 STG.E.U16 desc[UR36][R10.64+0x12], R14 ;  /* 0x0000120e0a003986 */ /* 0x0001e2000c101524 */
[----:B------:R-:W-:Y:S05]  /*2870*/  @!P1 BRA `(.L_x_43) ;  /* 0x0000000000049947 */ /* 0x000fea0003800000 */
[----:B------:R4:W5:Y:S02]  /*2880*/  LDG.E.LTC128B.U16 R24, desc[UR36][R8.64+0x10] ;  /* 0x0000102408187981 */ /* 0x000964000c1e1520 */
.L_x_43:
[----:B------:R-:W-:Y:S05]  /*2890*/  BSYNC B1 ;  /* 0x0000000000017941 */ /* 0x000fea0003800000 */
.L_x_42:
[----:B-----5:R-:W-:Y:S01]  /*28a0*/  HADD2.F32 R5, -RZ, R24.H0_H0 ;  /* 0x20000018ff057230 */ /* 0x020fe20000004100 */
[----:B------:R-:W-:Y:S01]  /*28b0*/  ISETP.GT.AND P0, PT, R3, 0x8, P0 ;  /* 0x000000080300780c */ /* 0x000fe20000704270 */
[----:B------:R-:W-:Y:S03]  /*28c0*/  BSSY B1, `(.L_x_44) ;  /* 0x0000007000017945 */ /* 0x000fe60003800000 */
[----:B------:R-:W-:-:S04]  /*28d0*/  FMUL R5, R5, R90 ;  /* 0x0000005a05057220 */ /* 0x000fc80000400000 */
[----:B------:R-:W-:-:S05]  /*28e0*/  FFMA R5, R30, R23, R5 ;  /* 0x000000171e057223 */ /* 0x000fca0000000005 */
[----:B------:R-:W-:-:S05]  /*28f0*/  F2FP.F16.F32.PACK_AB R5, RZ, R5 ;  /* 0x00000005ff05723e */ /* 0x000fca00000000ff */
[----:B------:R0:W-:Y:S01]  /*2900*/  @P1 STG.E.U16 desc[UR36][R12.64+0x10], R5 ;  /* 0x000010050c001986 */ /* 0x0001e2000c101524 */
[----:B------:R-:W-:Y:S05]  /*2910*/  @!P0 BRA `(.L_x_45) ;  /* 0x0000000000048947 */ /* 0x000fea0003800000 */
[----:B------:R0:W5:Y:S02]  /*2920*/  LDG.E.LTC128B.U16 R24, desc[UR36][R8.64+0x12] ;  /* 0x0000122408187981 */ /* 0x000164000c1e1520 */
.L_x_45:
[----:B------:R-:W-:Y:S05]  /*2930*/  BSYNC B1 ;  /* 0x0000000000017941 */ /* 0x000fea0003800000 */
.L_x_44:
        /* <DEDUP_REMOVED lines=10> */
.L_x_47:
[----:B------:R-:W-:Y:S05]  /*29e0*/  BSYNC B1 ;  /* 0x0000000000017941 */ /* 0x000fea0003800000 */
.L_x_46:
        /* <DEDUP_REMOVED lines=10> */
.L_x_49:
[----:B------:R-:W-:Y:S05]  /*2a90*/  BSYNC B1 ;  /* 0x0000000000017941 */ /* 0x000fea0003800000 */
.L_x_48:
[----:B0----5:R-:W-:Y:S01]  /*2aa0*/  HADD2.F32 R5, -RZ, R24.H0_H0 ;  /* 0x20000018ff057230 */ /* 0x021fe20000004100 */
        /* <DEDUP_REMOVED lines=8> */
.L_x_51:
[----:B------:R-:W-:Y:S05]  /*2b30*/  BSYNC B1 ;  /* 0x0000000000017941 */ /* 0x000fea0003800000 */
.L_x_50:
        /* <DEDUP_REMOVED lines=9> */
.L_x_53:
[----:B------:R-:W-:Y:S05]  /*2bd0*/  BSYNC B1 ;  /* 0x0000000000017941 */ /* 0x000fea0003800000 */
.L_x_52:
        /* <DEDUP_REMOVED lines=10> */
.L_x_55:
[----:B------:R-:W-:Y:S05]  /*2c80*/  BSYNC B1 ;  /* 0x0000000000017941 */ /* 0x000fea0003800000 */
.L_x_54:
        /* <DEDUP_REMOVED lines=10> */
.L_x_57:
[----:B------:R-:W-:Y:S05]  /*2d30*/  BSYNC B1 ;  /* 0x0000000000017941 */ /* 0x000fea0003800000 */
.L_x_56:
        /* <DEDUP_REMOVED lines=9> */
.L_x_59:
[----:B------:R-:W-:Y:S05]  /*2dd0*/  BSYNC B1 ;  /* 0x0000000000017941 */ /* 0x000fea0003800000 */
.L_x_58:
        /* <DEDUP_REMOVED lines=9> */
.L_x_61:
[----:B------:R-:W-:Y:S05]  /*2e70*/  BSYNC B1 ;  /* 0x0000000000017941 */ /* 0x000fea0003800000 */
.L_x_60:
        /* <DEDUP_REMOVED lines=10> */
.L_x_63:
[----:B------:R-:W-:Y:S05]  /*2f20*/  BSYNC B1 ;  /* 0x0000000000017941 */ /* 0x000fea0003800000 */
.L_x_62:
        /* <DEDUP_REMOVED lines=10> */
.L_x_65:
[----:B------:R-:W-:Y:S05]  /*2fd0*/  BSYNC B1 ;  /* 0x0000000000017941 */ /* 0x000fea0003800000 */
.L_x_64:
        /* <DEDUP_REMOVED lines=9> */
.L_x_67:
[----:B------:R-:W-:Y:S05]  /*3070*/  BSYNC B1 ;  /* 0x0000000000017941 */ /* 0x000fea0003800000 */
.L_x_66:
        /* <DEDUP_REMOVED lines=9> */
.L_x_69:
[----:B------:R-:W-:Y:S05]  /*3110*/  BSYNC B1 ;  /* 0x0000000000017941 */ /* 0x000fea0003800000 */
.L_x_68:
        /* <DEDUP_REMOVED lines=10> */
.L_x_71:
[----:B------:R-:W-:Y:S05]  /*31c0*/  BSYNC B1 ;  /* 0x0000000000017941 */ /* 0x000fea0003800000 */
.L_x_70:
        /* <DEDUP_REMOVED lines=10> */
.L_x_73:
[----:B------:R-:W-:Y:S05]  /*3270*/  BSYNC B1 ;  /* 0x0000000000017941 */ /* 0x000fea0003800000 */
.L_x_72:
        /* <DEDUP_REMOVED lines=9> */
.L_x_75:
[----:B------:R-:W-:Y:S05]  /*3310*/  BSYNC B1 ;  /* 0x0000000000017941 */ /* 0x000fea0003800000 */
.L_x_74:
        /* <DEDUP_REMOVED lines=9> */
.L_x_77:
[----:B------:R-:W-:Y:S05]  /*33b0*/  BSYNC B1 ;  /* 0x0000000000017941 */ /* 0x000fea0003800000 */
.L_x_76:
        /* <DEDUP_REMOVED lines=10> */
.L_x_79:
[----:B------:R-:W-:Y:S05]  /*3460*/  BSYNC B1 ;  /* 0x0000000000017941 */ /* 0x000fea0003800000 */
.L_x_78:
        /* <DEDUP_REMOVED lines=10> */
.L_x_81:
[----:B------:R-:W-:Y:S05]  /*3510*/  BSYNC B1 ;  /* 0x0000000000017941 */ /* 0x000fea0003800000 */
.L_x_80:
        /* <DEDUP_REMOVED lines=9> */
.L_x_83:
[----:B------:R-:W-:Y:S05]  /*35b0*/  BSYNC B1 ;  /* 0x0000000000017941 */ /* 0x000fea0003800000 */
.L_x_82:
        /* <DEDUP_REMOVED lines=9> */
.L_x_85:
[----:B------:R-:W-:Y:S05]  /*3650*/  BSYNC B1 ;  /* 0x0000000000017941 */ /* 0x000fea0003800000 */
.L_x_84:
        /* <DEDUP_REMOVED lines=10> */
.L_x_87:
[----:B------:R-:W-:Y:S05]  /*3700*/  BSYNC B1 ;  /* 0x0000000000017941 */ /* 0x000fea0003800000 */
.L_x_86:
        /* <DEDUP_REMOVED lines=10> */
.L_x_89:
[----:B------:R-:W-:Y:S05]  /*37b0*/  BSYNC B1 ;  /* 0x0000000000017941 */ /* 0x000fea0003800000 */
.L_x_88:
        /* <DEDUP_REMOVED lines=9> */
.L_x_91:
[----:B------:R-:W-:Y:S05]  /*3850*/  BSYNC B1 ;  /* 0x0000000000017941 */ /* 0x000fea0003800000 */
.L_x_90:
        /* <DEDUP_REMOVED lines=9> */
.L_x_93:
[----:B------:R-:W-:Y:S05]  /*38f0*/  BSYNC B1 ;  /* 0x0000000000017941 */ /* 0x000fea0003800000 */
.L_x_92:
        /* <DEDUP_REMOVED lines=10> */
.L_x_95:
[----:B------:R-:W-:Y:S05]  /*39a0*/  BSYNC B1 ;  /* 0x0000000000017941 */ /* 0x000fea0003800000 */
.L_x_94:
        /* <DEDUP_REMOVED lines=10> */
.L_x_97:
[----:B------:R-:W-:Y:S05]  /*3a50*/  BSYNC B1 ;  /* 0x0000000000017941 */ /* 0x000fea0003800000 */
.L_x_96:
        /* <DEDUP_REMOVED lines=9> */
.L_x_99:
[----:B------:R-:W-:Y:S05]  /*3af0*/  BSYNC B1 ;  /* 0x0000000000017941 */ /* 0x000fea0003800000 */
.L_x_98:
        /* <DEDUP_REMOVED lines=9> */
.L_x_101:
[----:B------:R-:W-:Y:S05]  /*3b90*/  BSYNC B1 ;  /* 0x0000000000017941 */ /* 0x000fea0003800000 */
.L_x_100:
        /* <DEDUP_REMOVED lines=10> */
.L_x_103:
[----:B------:R-:W-:Y:S05]  /*3c40*/  BSYNC B1 ;  /* 0x0000000000017941 */ /* 0x000fea0003800000 */
.L_x_102:
        /* <DEDUP_REMOVED lines=10> */
.L_x_105:
[----:B------:R-:W-:Y:S05]  /*3cf0*/  BSYNC B1 ;  /* 0x0000000000017941 */ /* 0x000fea0003800000 */
.L_x_104:
        /* <DEDUP_REMOVED lines=9> */
.L_x_107:
[----:B------:R-:W-:Y:S05]  /*3d90*/  BSYNC B1 ;  /* 0x0000000000017941 */ /* 0x000fea0003800000 */
.L_x_106:
        /* <DEDUP_REMOVED lines=9> */
.L_x_109:
[----:B------:R-:W-:Y:S05]  /*3e30*/  BSYNC B1 ;  /* 0x0000000000017941 */ /* 0x000fea0003800000 */
.L_x_108:
        /* <DEDUP_REMOVED lines=10> */
.L_x_111:
[----:B------:R-:W-:Y:S05]  /*3ee0*/  BSYNC B1 ;  /* 0x0000000000017941 */ /* 0x000fea0003800000 */
.L_x_110:
        /* <DEDUP_REMOVED lines=10> */
.L_x_113:
[----:B------:R-:W-:Y:S05]  /*3f90*/  BSYNC B1 ;  /* 0x0000000000017941 */ /* 0x000fea0003800000 */
.L_x_112:
        /* <DEDUP_REMOVED lines=9> */
.L_x_115:
[----:B------:R-:W-:Y:S05]  /*4030*/  BSYNC B1 ;  /* 0x0000000000017941 */ /* 0x000fea0003800000 */
.L_x_114:
        /* <DEDUP_REMOVED lines=9> */
.L_x_117:
[----:B------:R-:W-:Y:S05]  /*40d0*/  BSYNC B1 ;  /* 0x0000000000017941 */ /* 0x000fea0003800000 */
.L_x_116:
        /* <DEDUP_REMOVED lines=10> */
.L_x_119:
[----:B------:R-:W-:Y:S05]  /*4180*/  BSYNC B1 ;  /* 0x0000000000017941 */ /* 0x000fea0003800000 */
.L_x_118:
        /* <DEDUP_REMOVED lines=10> */
.L_x_121:
[----:B------:R-:W-:Y:S05]  /*4230*/  BSYNC B1 ;  /* 0x0000000000017941 */ /* 0x000fea0003800000 */
.L_x_120:
        /* <DEDUP_REMOVED lines=9> */
.L_x_123:
[----:B------:R-:W-:Y:S05]  /*42d0*/  BSYNC B1 ;  /* 0x0000000000017941 */ /* 0x000fea0003800000 */
.L_x_122:
        /* <DEDUP_REMOVED lines=9> */
.L_x_125:
[----:B------:R-:W-:Y:S05]  /*4370*/  BSYNC B1 ;  /* 0x0000000000017941 */ /* 0x000fea0003800000 */
.L_x_124:
        /* <DEDUP_REMOVED lines=10> */
.L_x_127:
[----:B------:R-:W-:Y:S05]  /*4420*/  BSYNC B1 ;  /* 0x0000000000017941 */ /* 0x000fea0003800000 */
.L_x_126:
        /* <DEDUP_REMOVED lines=10> */
.L_x_129:
[----:B------:R-:W-:Y:S05]  /*44d0*/  BSYNC B1 ;  /* 0x0000000000017941 */ /* 0x000fea0003800000 */
.L_x_128:
        /* <DEDUP_REMOVED lines=9> */
.L_x_131:
[----:B------:R-:W-:Y:S05]  /*4570*/  BSYNC B1 ;  /* 0x0000000000017941 */ /* 0x000fea0003800000 */
.L_x_130:
        /* <DEDUP_REMOVED lines=9> */
.L_x_133:
[----:B------:R-:W-:Y:S05]  /*4610*/  BSYNC B1 ;  /* 0x0000000000017941 */ /* 0x000fea0003800000 */
.L_x_132:
        /* <DEDUP_REMOVED lines=10> */
.L_x_135:
[----:B------:R-:W-:Y:S05]  /*46c0*/  BSYNC B1 ;  /* 0x0000000000017941 */ /* 0x000fea0003800000 */
.L_x_134:
        /* <DEDUP_REMOVED lines=10> */
.L_x_137:
[----:B------:R-:W-:Y:S05]  /*4770*/  BSYNC B1 ;  /* 0x0000000000017941 */ /* 0x000fea0003800000 */
.L_x_136:
        /* <DEDUP_REMOVED lines=9> */
.L_x_139:
[----:B------:R-:W-:Y:S05]  /*4810*/  BSYNC B1 ;  /* 0x0000000000017941 */ /* 0x000fea0003800000 */
.L_x_138:
        /* <DEDUP_REMOVED lines=9> */
.L_x_141:
[----:B------:R-:W-:Y:S05]  /*48b0*/  BSYNC B1 ;  /* 0x0000000000017941 */ /* 0x000fea0003800000 */
.L_x_140:
        /* <DEDUP_REMOVED lines=10> */
.L_x_143:
[----:B------:R-:W-:Y:S05]  /*4960*/  BSYNC B1 ;  /* 0x0000000000017941 */ /* 0x000fea0003800000 */
.L_x_142:
        /* <DEDUP_REMOVED lines=10> */
.L_x_145:
[----:B------:R-:W-:Y:S05]  /*4a10*/  BSYNC B1 ;  /* 0x0000000000017941 */ /* 0x000fea0003800000 */
.L_x_144:
        /* <DEDUP_REMOVED lines=9> */
.L_x_147:
[----:B------:R-:W-:Y:S05]  /*4ab0*/  BSYNC B1 ;  /* 0x0000000000017941 */ /* 0x000fea0003800000 */
.L_x_146:
        /* <DEDUP_REMOVED lines=9> */
.L_x_149:
[----:B------:R-:W-:Y:S05]  /*4b50*/  BSYNC B1 ;  /* 0x0000000000017941 */ /* 0x000fea0003800000 */
.L_x_148:
        /* <DEDUP_REMOVED lines=10> */
.L_x_151:
[----:B------:R-:W-:Y:S05]  /*4c00*/  BSYNC B1 ;  /* 0x0000000000017941 */ /* 0x000fea0003800000 */
.L_x_150:
[----:B-----5:R-:W-:Y:S01]  /*4c10*/  HADD2.F32 R5, -RZ, R24.H0_H0 ;  /* 0x20000018ff057230 */ /* 0x020fe20000004100 */
[----:B------:R-:W-:Y:S01]  /*4c20*/  ISETP.GT.AND P0, PT, R4, 0x79, PT ;  /* 0x000000790400780c */ /* 0x000fe20003f04270 */
[----:B------:R-:W-:Y:S01]  /*4c30*/  @P2 IMAD.MOV.U32 R4, RZ, RZ, R10 ;  /* 0x000000ffff042224 */ /* 0x000fe200078e000a */
[----:B------:R-:W-:Y:S02]  /*4c40*/  BSSY B1, `(.L_x_152) ;  /* 0x000000a000017945 */ /* 0x000fe40003800000 */
[----:B------:R-:W-:Y:S01]  /*4c50*/  FMUL R5, R5, R90 ;  /* 0x0000005a05057220 */ /* 0x000fe20000400000 */
[----:B------:R-:W-:-:S03]  /*4c60*/  ISETP.GT.AND P3, PT, R3, RZ, P0 ;  /* 0x000000ff0300720c */ /* 0x000fc60000764270 */
[----:B------:R-:W-:-:S05]  /*4c70*/  FFMA R5, R84, R23, R5 ;  /* 0x0000001754057223 */ /* 0x000fca0000000005 */
[----:B------:R-:W-:-:S04]  /*4c80*/  F2FP.F16.F32.PACK_AB R5, RZ, R5 ;  /* 0x00000005ff05723e */ /* 0x000fc800000000ff */
[----:B0-----:R-:W-:Y:S01]  /*4c90*/  PRMT R14, R5, 0x7610, R14 ;  /* 0x00007610050e7816 */ /* 0x001fe2000000000e */
[----:B------:R-:W-:-:S05]  /*4ca0*/  @P2 IMAD.MOV.U32 R5, RZ, RZ, R11 ;  /* 0x000000ffff052224 */ /* 0x000fca00078e000b */
[----:B------:R0:W-:Y:S01]  /*4cb0*/  @P2 STG.E.U16 desc[UR36][R4.64+0xf0], R14 ;  /* 0x0000f00e04002986 */ /* 0x0001e2000c101524 */
[----:B------:R-:W-:Y:S05]  /*4cc0*/  @!P3 BRA `(.L_x_153) ;  /* 0x000000000004b947 */ /* 0x000fea0003800000 */
[----:B------:R0:W5:Y:S02]  /*4cd0*/  LDG.E.LTC128B.U16 R24, desc[UR36][R6.64+0xf2] ;  /* 0x0000f22406187981 */ /* 0x000164000c1e1520 */
.L_x_153:
[----:B------:R-:W-:Y:S05]  /*4ce0*/  BSYNC B1 ;  /* 0x0000000000017941 */ /* 0x000fea0003800000 */
.L_x_152:
        /* <DEDUP_REMOVED lines=9> */
.L_x_155:
[----:B------:R-:W-:Y:S05]  /*4d80*/  BSYNC B1 ;  /* 0x0000000000017941 */ /* 0x000fea0003800000 */
.L_x_154:
[----:B-----5:R-:W-:Y:S01]  /*4d90*/  HADD2.F32 R5, -RZ, R24.H0_H0 ;  /* 0x20000018ff057230 */ /* 0x020fe20000004100 */
[----:B------:R-:W-:Y:S01]  /*4da0*/  ISETP.GT.AND P0, PT, R3, 0x8, P0 ;  /* 0x000000080300780c */ /* 0x000fe20000704270 */
[----:B0-----:R-:W-:Y:S01]  /*4db0*/  @P1 IMAD.MOV.U32 R4, RZ, RZ, R12 ;  /* 0x000000ffff041224 */ /* 0x001fe200078e000c */
[----:B------:R-:W-:Y:S02]  /*4dc0*/  BSSY B1, `(.L_x_156) ;  /* 0x0000009000017945 */ /* 0x000fe40003800000 */
[----:B------:R-:W-:-:S04]  /*4dd0*/  FMUL R5, R5, R90 ;  /* 0x0000005a05057220 */ /* 0x000fc80000400000 */
[----:B------:R-:W-:-:S05]  /*4de0*/  FFMA R5, R86, R23, R5 ;  /* 0x0000001756057223 */ /* 0x000fca0000000005 */
[----:B------:R-:W-:-:S04]  /*4df0*/  F2FP.F16.F32.PACK_AB R5, RZ, R5 ;  /* 0x00000005ff05723e */ /* 0x000fc800000000ff */
[----:B-1-3--:R-:W-:Y:S01]  /*4e00*/  PRMT R6, R5, 0x7610, R6 ;  /* 0x0000761005067816 */ /* 0x00afe20000000006 */
[----:B------:R-:W-:-:S05]  /*4e10*/  @P1 IMAD.MOV.U32 R5, RZ, RZ, R13 ;  /* 0x000000ffff051224 */ /* 0x000fca00078e000d */
[----:B------:R0:W-:Y:S01]  /*4e20*/  @P1 STG.E.U16 desc[UR36][R4.64+0xf0], R6 ;  /* 0x0000f00604001986 */ /* 0x0001e2000c101524 */
[----:B------:R-:W-:Y:S05]  /*4e30*/  @!P0 BRA `(.L_x_157) ;  /* 0x0000000000048947 */ /* 0x000fea0003800000 */
[----:B------:R1:W5:Y:S02]  /*4e40*/  LDG.E.LTC128B.U16 R24, desc[UR36][R8.64+0xf2] ;  /* 0x0000f22408187981 */ /* 0x000364000c1e1520 */
.L_x_157:
[----:B------:R-:W-:Y:S05]  /*4e50*/  BSYNC B1 ;  /* 0x0000000000017941 */ /* 0x000fea0003800000 */
.L_x_156:
[----:B------:R-:W-:Y:S05]  /*4e60*/  @!P0 BRA `(.L_x_158) ;  /* 0x0000001000e88947 */ /* 0x000fea0003800000 */
[----:B-----5:R-:W-:-:S05]  /*4e70*/  HADD2.F32 R3, -RZ, R24.H0_H0 ;  /* 0x20000018ff037230 */ /* 0x020fca0000004100 */
[----:B0-----:R-:W-:-:S04]  /*4e80*/  FMUL R4, R3, R90 ;  /* 0x0000005a03047220 */ /* 0x001fc80000400000 */
[----:B------:R-:W-:-:S05]  /*4e90*/  FFMA R4, R87, R23, R4 ;  /* 0x0000001757047223 */ /* 0x000fca0000000004 */
[----:B------:R-:W-:-:S05]  /*4ea0*/  F2FP.F16.F32.PACK_AB R4, RZ, R4 ;  /* 0x00000004ff04723e */ /* 0x000fca00000000ff */
[----:B------:R3:W-:Y:S01]  /*4eb0*/  STG.E.U16 desc[UR36][R12.64+0xf2], R4 ;  /* 0x0000f2040c007986 */ /* 0x0007e2000c101524 */
[----:B------:R-:W-:Y:S05]  /*4ec0*/  BRA `(.L_x_158) ;  /* 0x0000001000d07947 */ /* 0x000fea0003800000 */
.L_x_33:
[----:B------:R-:W-:Y:S01]  /*4ed0*/  ISETP.GT.AND P3, PT, R4, 0x1, PT ;  /* 0x000000010400780c */ /* 0x000fe20003f64270 */
[----:B------:R-:W-:Y:S01]  /*4ee0*/  ULDC.64 UR4, c[0x0][0x5c0] ;  /* 0x0001700000047ab9 */ /* 0x000fe20000000a00 */
[-C--:B------:R-:W-:Y:S01]  /*4ef0*/  FMUL R24, R24, R23.reuse ;  /* 0x0000001718187220 */ /* 0x080fe20000400000 */
[----:B------:R-:W-:Y:S01]  /*4f00*/  LEA R6, P4, R106, UR4, 0x1 ;  /* 0x000000046a067c11 */ /* 0x000fe2000f8808ff */
[-C--:B------:R-:W-:Y:S01]  /*4f10*/  FMUL R25, R25, R23.reuse ;  /* 0x0000001719197220 */ /* 0x080fe20000400000 */
[----:B------:R-:W-:Y:S01]  /*4f20*/  ISETP.GT.AND P0, PT, R3, RZ, P3 ;  /* 0x000000ff0300720c */ /* 0x000fe20001f04270 */
[-C--:B------:R-:W-:Y:S01]  /*4f30*/  FMUL R26, R26, R23.reuse ;  /* 0x000000171a1a7220 */ /* 0x080fe20000400000 */
[----:B------:R-:W-:Y:S01]  /*4f40*/  F2FP.F16.F32.PACK_AB R24, RZ, R24 ;  /* 0x00000018ff18723e */ /* 0x000fe200000000ff */
[-C--:B------:R-:W-:Y:S01]  /*4f50*/  FMUL R27, R27, R23.reuse ;  /* 0x000000171b1b7220 */ /* 0x080fe20000400000 */
[----:B------:R-:W-:Y:S01]  /*4f60*/  LEA.HI.X R7, R106, UR5, R103, 0x1, P4 ;  /* 0x000000056a077c11 */ /* 0x000fe2000a0f0c67 */
[----:B------:R-:W-:Y:S01]  /*4f70*/  FMUL R28, R28, R23 ;  /* 0x000000171c1c7220 */ /* 0x000fe20000400000 */
[----:B------:R-:W-:Y:S01]  /*4f80*/  F2FP.F16.F32.PACK_AB R25, RZ, R25 ;  /* 0x00000019ff19723e */ /* 0x000fe200000000ff */
[-C--:B------:R-:W-:Y:S01]  /*4f90*/  FMUL R29, R29, R23.reuse ;  /* 0x000000171d1d7220 */ /* 0x080fe20000400000 */
[----:B------:R-:W-:Y:S01]  /*4fa0*/  ISETP.GT.AND P2, PT, R3, 0x8, P2 ;  /* 0x000000080300780c */ /* 0x000fe20001744270 */
[----:B------:R-:W-:Y:S01]  /*4fb0*/  @P1 STG.E.U16 desc[UR36][R6.64], R24 ;  /* 0x0000001806001986 */ /* 0x000fe2000c101524 */
[----:B------:R-:W-:Y:S01]  /*4fc0*/  ISETP.GT.AND P1, PT, R4, 0x8, PT ;  /* 0x000000080400780c */ /* 0x000fe20003f24270 */
[-C--:B------:R-:W-:Y:S01]  /*4fd0*/  FMUL R30, R30, R23.reuse ;  /* 0x000000171e1e7220 */ /* 0x080fe20000400000 */
[C---:B------:R-:W-:Y:S01]  /*4fe0*/  SHF.L.U64.HI R5, R91.reuse, 0x1, R92 ;  /* 0x000000015b057819 */ /* 0x040fe2000001025c */
[----:B------:R-:W-:Y:S01]  /*4ff0*/  @P0 STG.E.U16 desc[UR36][R6.64+0x2], R25 ;  /* 0x0000021906000986 */ /* 0x000fe2000c101524 */
[----:B------:R-:W-:Y:S01]  /*5000*/  LEA R8, P5, R91, R6, 0x1 ;  /* 0x000000065b087211 */ /* 0x000fe200078a08ff */
[-C--:B------:R-:W-:Y:S01]  /*5010*/  FMUL R31, R31, R23.reuse ;  /* 0x000000171f1f7220 */ /* 0x080fe20000400000 */
[----:B------:R-:W-:Y:S01]  /*5020*/  ISETP.GT.AND P3, PT, R3, 0x8, P3 ;  /* 0x000000080300780c */ /* 0x000fe20001f64270 */
[-C--:B------:R-:W-:Y:S01]  /*5030*/  FMUL R32, R32, R23.reuse ;  /* 0x0000001720207220 */ /* 0x080fe20000400000 */
[----:B------:R-:W-:Y:S01]  /*5040*/  ISETP.GT.AND P0, PT, R4, 0x9, PT ;  /* 0x000000090400780c */ /* 0x000fe20003f04270 */
[----:B------:R-:W-:Y:S01]  /*5050*/  IMAD.X R9, R5, 0x1, R7, P5 ;  /* 0x0000000105097824 */ /* 0x000fe200028e0607 */
[----:B------:R-:W-:Y:S01]  /*5060*/  ISETP.GT.AND P4, PT, R3, RZ, P1 ;  /* 0x000000ff0300720c */ /* 0x000fe20000f84270 */
[-C--:B------:R-:W-:Y:S01]  /*5070*/  FMUL R33, R33, R23.reuse ;  /* 0x0000001721217220 */ /* 0x080fe20000400000 */
[----:B------:R-:W-:Y:S01]  /*5080*/  F2FP.F16.F32.PACK_AB R26, RZ, R26 ;  /* 0x0000001aff1a723e */ /* 0x000fe200000000ff */
[-C--:B------:R-:W-:Y:S01]  /*5090*/  FMUL R34, R34, R23.reuse ;  /* 0x0000001722227220 */ /* 0x080fe20000400000 */
[----:B------:R-:W-:Y:S01]  /*50a0*/  ISETP.GT.AND P5, PT, R3, RZ, P0 ;  /* 0x000000ff0300720c */ /* 0x000fe200007a4270 */
[----:B------:R-:W-:Y:S01]  /*50b0*/  FMUL R35, R35, R23 ;  /* 0x0000001723237220 */ /* 0x000fe20000400000 */
[----:B------:R-:W-:Y:S01]  /*50c0*/  F2FP.F16.F32.PACK_AB R27, RZ, R27 ;  /* 0x0000001bff1b723e */ /* 0x000fe200000000ff */
[----:B------:R-:W-:Y:S01]  /*50d0*/  @P2 STG.E.U16 desc[UR36][R8.64], R26 ;  /* 0x0000001a08002986 */ /* 0x000fe2000c101524 */
[----:B------:R-:W-:Y:S01]  /*50e0*/  F2FP.F16.F32.PACK_AB R28, RZ, R28 ;  /* 0x0000001cff1c723e */ /* 0x000fe200000000ff */
[-C--:B------:R-:W-:Y:S01]  /*50f0*/  FMUL R36, R36, R23.reuse ;  /* 0x0000001724247220 */ /* 0x080fe20000400000 */
[----:B------:R-:W-:Y:S01]  /*5100*/  ISETP.GT.AND P2, PT, R3, 0x8, P1 ;  /* 0x000000080300780c */ /* 0x000fe20000f44270 */
[----:B------:R-:W-:Y:S01]  /*5110*/  @P3 STG.E.U16 desc[UR36][R8.64+0x2], R27 ;  /* 0x0000021b08003986 */ /* 0x000fe2000c101524 */
[----:B------:R-:W-:Y:S01]  /*5120*/  ISETP.GT.AND P1, PT, R4, 0x10, PT ;  /* 0x000000100400780c */ /* 0x000fe20003f24270 */
[----:B------:R-:W-:Y:S01]  /*5130*/  FMUL R37, R37, R23 ;  /* 0x0000001725257220 */ /* 0x000fe20000400000 */
[----:B------:R-:W-:Y:S01]  /*5140*/  F2FP.F16.F32.PACK_AB R29, RZ, R29 ;  /* 0x0000001dff1d723e */ /* 0x000fe200000000ff */
[----:B------:R-:W-:Y:S01]  /*5150*/  @P4 STG.E.U16 desc[UR36][R6.64+0x10], R28 ;  /* 0x0000101c06004986 */ /* 0x000fe2000c101524 */
[C---:B------:R-:W-:Y:S01]  /*5160*/  ISETP.GT.AND P3, PT, R3.reuse, 0x8, P0 ;  /* 0x000000080300780c */ /* 0x040fe20000764270 */
[-C--:B------:R-:W-:Y:S01]  /*5170*/  FMUL R38, R38, R23.reuse ;  /* 0x0000001726267220 */ /* 0x080fe20000400000 */
[----:B------:R-:W-:Y:S01]  /*5180*/  ISETP.GT.AND P0, PT, R4, 0x11, PT ;  /* 0x000000110400780c */ /* 0x000fe20003f04270 */
[----:B------:R-:W-:Y:S01]  /*5190*/  @P5 STG.E.U16 desc[UR36][R6.64+0x12], R29 ;  /* 0x0000121d06005986 */ /* 0x000fe2000c101524 */
        /* <DEDUP_REMOVED lines=161> */
[----:B------:R-:W-:Y:S01]  /*5bb0*/  FMUL R87, R87, R23 ;  /* 0x0000001757577220 */ /* 0x000fe20000400000 */
[----:B------:R-:W-:-:S02]  /*5bc0*/  F2FP.F16.F32.PACK_AB R62, RZ, R62 ;  /* 0x0000003eff3e723e */ /* 0x000fc400000000ff */
[C---:B------:R-:W-:Y:S02]  /*5bd0*/  ISETP.GT.AND P5, PT, R3.reuse, RZ, P0 ;  /* 0x000000ff0300720c */ /* 0x040fe400007a4270 */
[----:B------:R-:W-:Y:S01]  /*5be0*/  F2FP.F16.F32.PACK_AB R63, RZ, R63 ;  /* 0x0000003fff3f723e */ /* 0x000fe200000000ff */
[----:B------:R-:W-:Y:S01]  /*5bf0*/  @P2 STG.E.U16 desc[UR36][R8.64+0x90], R62 ;  /* 0x0000903e08002986 */ /* 0x000fe2000c101524 */
[----:B------:R-:W-:Y:S02]  /*5c00*/  F2FP.F16.F32.PACK_AB R64, RZ, R64 ;  /* 0x00000040ff40723e */ /* 0x000fe400000000ff */
[C---:B------:R-:W-:Y:S01]  /*5c10*/  ISETP.GT.AND P2, PT, R3.reuse, 0x8, P1 ;  /* 0x000000080300780c */ /* 0x040fe20000f44270 */
[----:B------:R-:W-:Y:S01]  /*5c20*/  @P3 STG.E.U16 desc[UR36][R8.64+0x92], R63 ;  /* 0x0000923f08003986 */ /* 0x000fe2000c101524 */
[----:B------:R-:W-:Y:S02]  /*5c30*/  ISETP.GT.AND P1, PT, R4, 0x58, PT ;  /* 0x000000580400780c */ /* 0x000fe40003f24270 */
[----:B------:R-:W-:Y:S01]  /*5c40*/  F2FP.F16.F32.PACK_AB R65, RZ, R65 ;  /* 0x00000041ff41723e */ /* 0x000fe200000000ff */
[----:B------:R-:W-:Y:S01]  /*5c50*/  @P4 STG.E.U16 desc[UR36][R6.64+0xa0], R64 ;  /* 0x0000a04006004986 */ /* 0x000fe2000c101524 */
[----:B------:R-:W-:-:S02]  /*5c60*/  ISETP.GT.AND P3, PT, R3, 0x8, P0 ;  /* 0x000000080300780c */ /* 0x000fc40000764270 */
[----:B------:R-:W-:Y:S01]  /*5c70*/  ISETP.GT.AND P0, PT, R4, 0x59, PT ;  /* 0x000000590400780c */ /* 0x000fe20003f04270 */
[----:B------:R-:W-:Y:S01]  /*5c80*/  @P5 STG.E.U16 desc[UR36][R6.64+0xa2], R65 ;  /* 0x0000a24106005986 */ /* 0x000fe2000c101524 */
[C---:B------:R-:W-:Y:S02]  /*5c90*/  ISETP.GT.AND P4, PT, R3.reuse, RZ, P1 ;  /* 0x000000ff0300720c */ /* 0x040fe40000f84270 */
[----:B------:R-:W-:Y:S02]  /*5ca0*/  F2FP.F16.F32.PACK_AB R66, RZ, R66 ;  /* 0x00000042ff42723e */ /* 0x000fe400000000ff */
[----:B------:R-:W-:Y:S02]  /*5cb0*/  ISETP.GT.AND P5, PT, R3, RZ, P0 ;  /* 0x000000ff0300720c */ /* 0x000fe400007a4270 */
[----:B------:R-:W-:Y:S01]  /*5cc0*/  F2FP.F16.F32.PACK_AB R67, RZ, R67 ;  /* 0x00000043ff43723e */ /* 0x000fe200000000ff */
[----:B------:R-:W-:Y:S01]  /*5cd0*/  @P2 STG.E.U16 desc[UR36][R8.64+0xa0], R66 ;  /* 0x0000a04208002986 */ /* 0x000fe2000c101524 */
[----:B------:R-:W-:-:S02]  /*5ce0*/  F2FP.F16.F32.PACK_AB R68, RZ, R68 ;  /* 0x00000044ff44723e */ /* 0x000fc400000000ff */
[C---:B------:R-:W-:Y:S01]  /*5cf0*/  ISETP.GT.AND P2, PT, R3.reuse, 0x8, P1 ;  /* 0x000000080300780c */ /* 0x040fe20000f44270 */
[----:B------:R-:W-:Y:S01]  /*5d00*/  @P3 STG.E.U16 desc[UR36][R8.64+0xa2], R67 ;  /* 0x0000a24308003986 */ /* 0x000fe2000c101524 */
[C---:B------:R-:W-:Y:S02]  /*5d10*/  ISETP.GT.AND P1, PT, R4.reuse, 0x60, PT ;  /* 0x000000600400780c */ /* 0x040fe40003f24270 */
[----:B------:R-:W-:Y:S01]  /*5d20*/  F2FP.F16.F32.PACK_AB R69, RZ, R69 ;  /* 0x00000045ff45723e */ /* 0x000fe200000000ff */
[----:B------:R-:W-:Y:S01]  /*5d30*/  @P4 STG.E.U16 desc[UR36][R6.64+0xb0], R68 ;  /* 0x0000b04406004986 */ /* 0x000fe2000c101524 */
[C---:B------:R-:W-:Y:S02]  /*5d40*/  ISETP.GT.AND P3, PT, R3.reuse, 0x8, P0 ;  /* 0x000000080300780c */ /* 0x040fe40000764270 */
[----:B------:R-:W-:Y:S01]  /*5d50*/  ISETP.GT.AND P0, PT, R4, 0x61, PT ;  /* 0x000000610400780c */ /* 0x000fe20003f04270 */
[----:B------:R-:W-:Y:S01]  /*5d60*/  @P5 STG.E.U16 desc[UR36][R6.64+0xb2], R69 ;  /* 0x0000b24506005986 */ /* 0x000fe2000c101524 */
[----:B------:R-:W-:-:S02]  /*5d70*/  ISETP.GT.AND P4, PT, R3, RZ, P1 ;  /* 0x000000ff0300720c */ /* 0x000fc40000f84270 */
[C---:B------:R-:W-:Y:S02]  /*5d80*/  ISETP.GT.AND P5, PT, R3.reuse, RZ, P0 ;  /* 0x000000ff0300720c */ /* 0x040fe400007a4270 */
[----:B------:R-:W-:Y:S02]  /*5d90*/  F2FP.F16.F32.PACK_AB R70, RZ, R70 ;  /* 0x00000046ff46723e */ /* 0x000fe400000000ff */
[----:B------:R-:W-:Y:S02]  /*5da0*/  F2FP.F16.F32.PACK_AB R71, RZ, R71 ;  /* 0x00000047ff47723e */ /* 0x000fe400000000ff */
[----:B------:R-:W-:Y:S01]  /*5db0*/  F2FP.F16.F32.PACK_AB R72, RZ, R72 ;  /* 0x00000048ff48723e */ /* 0x000fe200000000ff */
[----:B------:R-:W-:Y:S01]  /*5dc0*/  @P2 STG.E.U16 desc[UR36][R8.64+0xb0], R70 ;  /* 0x0000b04608002986 */ /* 0x000fe2000c101524 */
[----:B------:R-:W-:Y:S02]  /*5dd0*/  F2FP.F16.F32.PACK_AB R73, RZ, R73 ;  /* 0x00000049ff49723e */ /* 0x000fe400000000ff */
[C---:B------:R-:W-:Y:S01]  /*5de0*/  ISETP.GT.AND P1, PT, R3.reuse, 0x8, P1 ;  /* 0x000000080300780c */ /* 0x040fe20000f24270 */
[----:B------:R-:W-:Y:S01]  /*5df0*/  @P3 STG.E.U16 desc[UR36][R8.64+0xb2], R71 ;  /* 0x0000b24708003986 */ /* 0x000fe2000c101524 */
[----:B------:R-:W-:-:S02]  /*5e00*/  ISETP.GT.AND P2, PT, R3, 0x8, P0 ;  /* 0x000000080300780c */ /* 0x000fc40000744270 */
[C---:B------:R-:W-:Y:S01]  /*5e10*/  ISETP.GT.AND P0, PT, R4.reuse, 0x69, PT ;  /* 0x000000690400780c */ /* 0x040fe20003f04270 */
[----:B------:R-:W-:Y:S01]  /*5e20*/  @P4 STG.E.U16 desc[UR36][R6.64+0xc0], R72 ;  /* 0x0000c04806004986 */ /* 0x000fe2000c101524 */
[----:B------:R-:W-:Y:S02]  /*5e30*/  ISETP.GT.AND P4, PT, R4, 0x68, PT ;  /* 0x000000680400780c */ /* 0x000fe40003f84270 */
[----:B------:R-:W-:Y:S01]  /*5e40*/  F2FP.F16.F32.PACK_AB R74, RZ, R74 ;  /* 0x0000004aff4a723e */ /* 0x000fe200000000ff */
[----:B------:R-:W-:Y:S01]  /*5e50*/  @P5 STG.E.U16 desc[UR36][R6.64+0xc2], R73 ;  /* 0x0000c24906005986 */ /* 0x000fe2000c101524 */
[C---:B------:R-:W-:Y:S02]  /*5e60*/  ISETP.GT.AND P5, PT, R3.reuse, RZ, P4 ;  /* 0x000000ff0300720c */ /* 0x040fe400027a4270 */
[----:B------:R-:W-:Y:S01]  /*5e70*/  ISETP.GT.AND P3, PT, R3, RZ, P0 ;  /* 0x000000ff0300720c */ /* 0x000fe20000764270 */
[----:B------:R-:W-:Y:S01]  /*5e80*/  @P1 STG.E.U16 desc[UR36][R8.64+0xc0], R74 ;  /* 0x0000c04a08001986 */ /* 0x000fe2000c101524 */
[----:B------:R-:W-:-:S02]  /*5e90*/  F2FP.F16.F32.PACK_AB R75, RZ, R75 ;  /* 0x0000004bff4b723e */ /* 0x000fc400000000ff */
[----:B------:R-:W-:Y:S02]  /*5ea0*/  F2FP.F16.F32.PACK_AB R76, RZ, R76 ;  /* 0x0000004cff4c723e */ /* 0x000fe400000000ff */
[C---:B------:R-:W-:Y:S01]  /*5eb0*/  ISETP.GT.AND P4, PT, R3.reuse, 0x8, P4 ;  /* 0x000000080300780c */ /* 0x040fe20002784270 */
[----:B------:R-:W-:Y:S01]  /*5ec0*/  @P2 STG.E.U16 desc[UR36][R8.64+0xc2], R75 ;  /* 0x0000c24b08002986 */ /* 0x000fe2000c101524 */
[----:B------:R-:W-:Y:S02]  /*5ed0*/  F2FP.F16.F32.PACK_AB R77, RZ, R77 ;  /* 0x0000004dff4d723e */ /* 0x000fe400000000ff */
[C---:B------:R-:W-:Y:S01]  /*5ee0*/  ISETP.GT.AND P2, PT, R4.reuse, 0x71, PT ;  /* 0x000000710400780c */ /* 0x040fe20003f44270 */
[----:B------:R-:W-:Y:S01]  /*5ef0*/  @P5 STG.E.U16 desc[UR36][R6.64+0xd0], R76 ;  /* 0x0000d04c06005986 */ /* 0x000fe2000c101524 */
[----:B------:R-:W-:Y:S02]  /*5f00*/  ISETP.GT.AND P5, PT, R3, 0x8, P0 ;  /* 0x000000080300780c */ /* 0x000fe400007a4270 */
[C---:B------:R-:W-:Y:S01]  /*5f10*/  ISETP.GT.AND P1, PT, R4.reuse, 0x78, PT ;  /* 0x000000780400780c */ /* 0x040fe20003f24270 */
[----:B------:R-:W-:Y:S01]  /*5f20*/  @P3 STG.E.U16 desc[UR36][R6.64+0xd2], R77 ;  /* 0x0000d24d06003986 */ /* 0x000fe2000c101524 */
[----:B------:R-:W-:-:S02]  /*5f30*/  ISETP.GT.AND P3, PT, R4, 0x70, PT ;  /* 0x000000700400780c */ /* 0x000fc40003f64270 */
[----:B------:R-:W-:Y:S01]  /*5f40*/  ISETP.GT.AND P0, PT, R4, 0x79, PT ;  /* 0x000000790400780c */ /* 0x000fe20003f04270 */
[----:B------:R-:W-:Y:S01]  /*5f50*/  @P4 IMAD.MOV.U32 R4, RZ, RZ, R8 ;  /* 0x000000ffff044224 */ /* 0x000fe200078e0008 */
[----:B------:R-:W-:Y:S01]  /*5f60*/  F2FP.F16.F32.PACK_AB R78, RZ, R78 ;  /* 0x0000004eff4e723e */ /* 0x000fe200000000ff */
[----:B------:R-:W-:Y:S01]  /*5f70*/  @P4 IMAD.MOV.U32 R5, RZ, RZ, R9 ;  /* 0x000000ffff054224 */ /* 0x000fe200078e0009 */
[----:B------:R-:W-:Y:S02]  /*5f80*/  F2FP.F16.F32.PACK_AB R79, RZ, R79 ;  /* 0x0000004fff4f723e */ /* 0x000fe400000000ff */
[----:B------:R-:W-:Y:S02]  /*5f90*/  F2FP.F16.F32.PACK_AB R80, RZ, R80 ;  /* 0x00000050ff50723e */ /* 0x000fe400000000ff */
[----:B------:R0:W-:Y:S01]  /*5fa0*/  @P4 STG.E.U16 desc[UR36][R4.64+0xd0], R78 ;  /* 0x0000d04e04004986 */ /* 0x0001e2000c101524 */
[----:B------:R-:W-:Y:S02]  /*5fb0*/  ISETP.GT.AND P4, PT, R3, RZ, P2 ;  /* 0x000000ff0300720c */ /* 0x000fe40001784270 */
[----:B------:R-:W-:-:S02]  /*5fc0*/  F2FP.F16.F32.PACK_AB R81, RZ, R81 ;  /* 0x00000051ff51723e */ /* 0x000fc400000000ff */
[----:B------:R-:W-:Y:S02]  /*5fd0*/  ISETP.GT.AND P2, PT, R3, 0x8, P2 ;  /* 0x000000080300780c */ /* 0x000fe40001744270 */
[----:B------:R-:W-:Y:S02]  /*5fe0*/  F2FP.F16.F32.PACK_AB R82, RZ, R82 ;  /* 0x00000052ff52723e */ /* 0x000fe400000000ff */
[----:B------:R-:W-:Y:S02]  /*5ff0*/  F2FP.F16.F32.PACK_AB R83, RZ, R83 ;  /* 0x00000053ff53723e */ /* 0x000fe400000000ff */
[----:B------:R-:W-:Y:S01]  /*6000*/  F2FP.F16.F32.PACK_AB R84, RZ, R84 ;  /* 0x00000054ff54723e */ /* 0x000fe200000000ff */
[----:B0-----:R-:W-:Y:S01]  /*6010*/  @P5 IMAD.MOV.U32 R4, RZ, RZ, R8 ;  /* 0x000000ffff045224 */ /* 0x001fe200078e0008 */
[----:B------:R-:W-:Y:S01]  /*6020*/  F2FP.F16.F32.PACK_AB R85, RZ, R85 ;  /* 0x00000055ff55723e */ /* 0x000fe200000000ff */
[----:B------:R-:W-:Y:S01]  /*6030*/  @P5 IMAD.MOV.U32 R5, RZ, RZ, R9 ;  /* 0x000000ffff055224 */ /* 0x000fe200078e0009 */
[----:B------:R-:W-:-:S02]  /*6040*/  F2FP.F16.F32.PACK_AB R86, RZ, R86 ;  /* 0x00000056ff56723e */ /* 0x000fc400000000ff */
[----:B------:R-:W-:Y:S02]  /*6050*/  F2FP.F16.F32.PACK_AB R87, RZ, R87 ;  /* 0x00000057ff57723e */ /* 0x000fe400000000ff */
[----:B------:R0:W-:Y:S01]  /*6060*/  @P5 STG.E.U16 desc[UR36][R4.64+0xd2], R79 ;  /* 0x0000d24f04005986 */ /* 0x0001e2000c101524 */
[C---:B------:R-:W-:Y:S02]  /*6070*/  ISETP.GT.AND P5, PT, R3.reuse, RZ, P3 ;  /* 0x000000ff0300720c */ /* 0x040fe40001fa4270 */
[----:B------:R-:W-:-:S11]  /*6080*/  ISETP.GT.AND P3, PT, R3, 0x8, P3 ;  /* 0x000000080300780c */ /* 0x000fd60001f64270 */
[----:B0-----:R-:W-:Y:S02]  /*6090*/  @P5 IMAD.MOV.U32 R4, RZ, RZ, R6 ;  /* 0x000000ffff045224 */ /* 0x001fe400078e0006 */
[----:B------:R-:W-:-:S05]  /*60a0*/  @P5 IMAD.MOV.U32 R5, RZ, RZ, R7 ;  /* 0x000000ffff055224 */ /* 0x000fca00078e0007 */
[----:B------:R0:W-:Y:S01]  /*60b0*/  @P5 STG.E.U16 desc[UR36][R4.64+0xe0], R80 ;  /* 0x0000e05004005986 */ /* 0x0001e2000c101524 */
[C---:B------:R-:W-:Y:S02]  /*60c0*/  ISETP.GT.AND P5, PT, R3.reuse, RZ, P0 ;  /* 0x000000ff0300720c */ /* 0x040fe400007a4270 */
[----:B------:R-:W-:Y:S01]  /*60d0*/  ISETP.GT.AND P0, PT, R3, 0x8, P0 ;  /* 0x000000080300780c */ /* 0x000fe20000704270 */
[----:B0-----:R-:W-:Y:S02]  /*60e0*/  @P4 IMAD.MOV.U32 R4, RZ, RZ, R6 ;  /* 0x000000ffff044224 */ /* 0x001fe400078e0006 */
[----:B------:R-:W-:-:S05]  /*60f0*/  @P4 IMAD.MOV.U32 R5, RZ, RZ, R7 ;  /* 0x000000ffff054224 */ /* 0x000fca00078e0007 */
[----:B------:R0:W-:Y:S01]  /*6100*/  @P4 STG.E.U16 desc[UR36][R4.64+0xe2], R81 ;  /* 0x0000e25104004986 */ /* 0x0001e2000c101524 */
[C---:B------:R-:W-:Y:S02]  /*6110*/  ISETP.GT.AND P4, PT, R3.reuse, RZ, P1 ;  /* 0x000000ff0300720c */ /* 0x040fe40000f84270 */
[----:B------:R-:W-:Y:S01]  /*6120*/  ISETP.GT.AND P1, PT, R3, 0x8, P1 ;  /* 0x000000080300780c */ /* 0x000fe20000f24270 */
[----:B0-----:R-:W-:Y:S02]  /*6130*/  @P3 IMAD.MOV.U32 R4, RZ, RZ, R8 ;  /* 0x000000ffff043224 */ /* 0x001fe400078e0008 */
[----:B------:R-:W-:-:S05]  /*6140*/  @P3 IMAD.MOV.U32 R5, RZ, RZ, R9 ;  /* 0x000000ffff053224 */ /* 0x000fca00078e0009 */
[----:B------:R0:W-:Y:S02]  /*6150*/  @P3 STG.E.U16 desc[UR36][R4.64+0xe0], R82 ;  /* 0x0000e05204003986 */ /* 0x0001e4000c101524 */
[----:B0-----:R-:W-:Y:S02]  /*6160*/  @P2 IMAD.MOV.U32 R4, RZ, RZ, R8 ;  /* 0x000000ffff042224 */ /* 0x001fe400078e0008 */
[----:B------:R-:W-:-:S05]  /*6170*/  @P2 IMAD.MOV.U32 R5, RZ, RZ, R9 ;  /* 0x000000ffff052224 */ /* 0x000fca00078e0009 */
[----:B------:R0:W-:Y:S02]  /*6180*/  @P2 STG.E.U16 desc[UR36][R4.64+0xe2], R83 ;  /* 0x0000e25304002986 */ /* 0x0001e4000c101524 */
[----:B0-----:R-:W-:Y:S02]  /*6190*/  @P4 IMAD.MOV.U32 R4, RZ, RZ, R6 ;  /* 0x000000ffff044224 */ /* 0x001fe400078e0006 */
[----:B------:R-:W-:-:S05]  /*61a0*/  @P4 IMAD.MOV.U32 R5, RZ, RZ, R7 ;  /* 0x000000ffff054224 */ /* 0x000fca00078e0007 */
[----:B------:R0:W-:Y:S04]  /*61b0*/  @P4 STG.E.U16 desc[UR36][R4.64+0xf0], R84 ;  /* 0x0000f05404004986 */ /* 0x0001e8000c101524 */
[----:B------:R1:W-:Y:S01]  /*61c0*/  @P5 STG.E.U16 desc[UR36][R6.64+0xf2], R85 ;  /* 0x0000f25506005986 */ /* 0x0003e2000c101524 */
[----:B0-----:R-:W-:Y:S02]  /*61d0*/  @P1 IMAD.MOV.U32 R4, RZ, RZ, R8 ;  /* 0x000000ffff041224 */ /* 0x001fe400078e0008 */
[----:B------:R-:W-:-:S05]  /*61e0*/  @P1 IMAD.MOV.U32 R5, RZ, RZ, R9 ;  /* 0x000000ffff051224 */ /* 0x000fca00078e0009 */
[----:B------:R1:W-:Y:S04]  /*61f0*/  @P1 STG.E.U16 desc[UR36][R4.64+0xf0], R86 ;  /* 0x0000f05604001986 */ /* 0x0003e8000c101524 */
[----:B------:R1:W-:Y:S02]  /*6200*/  @P0 STG.E.U16 desc[UR36][R8.64+0xf2], R87 ;  /* 0x0000f25708000986 */ /* 0x0003e4000c101524 */
.L_x_158:
[----:B------:R-:W-:Y:S05]  /*6210*/  BSYNC B0 ;  /* 0x0000000000007941 */ /* 0x000fea0003800000 */
.L_x_32:
[----:B------:R-:W-:Y:S01]  /*6220*/  IADD3 R16, P0, R16, UR38, RZ ;  /* 0x0000002610107c10 */ /* 0x000fe2000ff1e0ff */
[----:B------:R-:W-:Y:S01]  /*6230*/  ULDC.64 UR4, c[0x0][0x650] ;  /* 0x0001940000047ab9 */ /* 0x000fe20000000a00 */
[----:B------:R-:W-:Y:S01]  /*6240*/  PRMT R3, RZ, 0x7610, R3 ;  /* 0x00007610ff037816 */ /* 0x000fe20000000003 */
[----:B------:R-:W-:Y:S01]  /*6250*/  IMAD.MOV.U32 R100, RZ, RZ, -0x1 ;  /* 0xffffffffff647424 */ /* 0x000fe200078e00ff */
[----:B------:R-:W-:Y:S01]  /*6260*/  IADD3.X R17, R17, UR41, RZ, P0, !PT ;  /* 0x0000002911117c10 */ /* 0x000fe200087fe4ff */
[----:B------:R-:W-:Y:S01]  /*6270*/  IMAD.MOV.U32 R101, RZ, RZ, -0x1 ;  /* 0xffffffffff657424 */ /* 0x000fe200078e00ff */
[----:B------:R-:W-:-:S04]  /*6280*/  ISETP.GE.U32.AND P0, PT, R16, UR4, PT ;  /* 0x0000000410007c0c */ /* 0x000fc8000bf06070 */
[----:B------:R-:W-:-:S13]  /*6290*/  ISETP.GE.U32.AND.EX P0, PT, R17, UR5, PT, P0 ;  /* 0x0000000511007c0c */ /* 0x000fda000bf06100 */
[----:B------:R-:W-:Y:S05]  /*62a0*/  @P0 BRA `(.L_x_159) ;  /* 0x00000004004c0947 */ /* 0x000fea0003800000 */
[----:B------:R-:W0:Y:S01]  /*62b0*/  LDC.64 R10, c[0x0][0x628] ;  /* 0x00018a00ff0a7b82 */ /* 0x000e220000000a00 */
[----:B---3--:R-:W3:Y:S01]  /*62c0*/  S2R R12, SR_CTAID.X ;  /* 0x00000000000c7919 */ /* 0x008ee20000002500 */
[----:B-12-4-:R-:W-:Y:S02]  /*62d0*/  IMAD.MOV.U32 R8, RZ, RZ, R16 ;  /* 0x000000ffff087224 */ /* 0x016fe400078e0010 */
[----:B------:R-:W-:Y:S01]  /*62e0*/  IMAD.MOV.U32 R9, RZ, RZ, R17 ;  /* 0x000000ffff097224 */ /* 0x000fe200078e0011 */
[----:B------:R-:W1:Y:S03]  /*62f0*/  S2R R20, SR_CTAID.Y ;  /* 0x0000000000147919 */ /* 0x000e660000002600 */
[----:B------:R-:W2:Y:S08]  /*6300*/  LDC R0, c[0x0][0x630] ;  /* 0x00018c00ff007b82 */ /* 0x000eb00000000800 */
[----:B------:R-:W4:Y:S01]  /*6310*/  LDC.64 R14, c[0x0][0x620] ;  /* 0x00018800ff0e7b82 */ /* 0x000f220000000a00 */
[----:B0-----:R-:W-:-:S04]  /*6320*/  ISETP.NE.U32.AND P0, PT, R10, RZ, PT ;  /* 0x000000ff0a00720c */ /* 0x001fc80003f05070 */
[----:B------:R-:W-:-:S13]  /*6330*/  ISETP.NE.AND.EX P0, PT, R11, RZ, PT, P0 ;  /* 0x000000ff0b00720c */ /* 0x000fda0003f05300 */
[----:B-1234-:R-:W-:Y:S05]  /*6340*/  @!P0 BRA `(.L_x_160) ;  /* 0x0000000000288947 */ /* 0x01efea0003800000 */
        /* <DEDUP_REMOVED lines=10> */
.L_x_160:
[-CC-:B------:R-:W-:Y:S01]  /*63f0*/  SHF.R.U64 R101, R8, R0.reuse, R9.reuse ;  /* 0x0000000008657219 */ /* 0x180fe20000001209 */
[----:B------:R-:W0:Y:S01]  /*6400*/  LDC.64 R26, c[0x0][0x640] ;  /* 0x00019000ff1a7b82 */ /* 0x000e220000000a00 */
[----:B------:R-:W-:Y:S01]  /*6410*/  SHF.R.U32.HI R0, RZ, R0, R9 ;  /* 0x00000000ff007219 */ /* 0x000fe20000011609 */
[----:B------:R-:W-:Y:S01]  /*6420*/  ULDC UR4, c[0x0][0x150] ;  /* 0x0000540000047ab9 */ /* 0x000fe20000000800 */
[----:B------:R-:W-:Y:S02]  /*6430*/  IADD3 R3, P0, RZ, -R101, RZ ;  /* 0x80000065ff037210 */ /* 0x000fe40007f1e0ff */
[----:B------:R-:W-:-:S03]  /*6440*/  I2FP.F32.U32 R7, R12 ;  /* 0x0000000c00077245 */ /* 0x000fc60000201000 */
[----:B------:R-:W1:Y:S01]  /*6450*/  LDC R6, c[0x0][0x618] ;  /* 0x00018600ff067b82 */ /* 0x000e620000000800 */
[----:B------:R-:W-:Y:S02]  /*6460*/  IMAD.X R5, RZ, RZ, ~R0, P0 ;  /* 0x000000ffff057224 */ /* 0x000fe400000e0e00 */
[----:B------:R-:W-:Y:S01]  /*6470*/  FMUL R7, R7, UR4 ;  /* 0x0000000407077c20 */ /* 0x000fe20008400000 */
[----:B------:R-:W-:Y:S01]  /*6480*/  ULDC UR4, c[0x0][0x154] ;  /* 0x0000550000047ab9 */ /* 0x000fe20000000800 */
[-C--:B------:R-:W-:Y:S02]  /*6490*/  IMAD R0, R5, R14.reuse, RZ ;  /* 0x0000000e05007224 */ /* 0x080fe400078e02ff */
[C---:B------:R-:W-:Y:S01]  /*64a0*/  IMAD.WIDE.U32 R4, R3.reuse, R14, R16 ;  /* 0x0000000e03047225 */ /* 0x040fe200078e0010 */
[----:B------:R-:W2:Y:S01]  /*64b0*/  LDC R8, c[0x0][0x608] ;  /* 0x00018200ff087b82 */ /* 0x000ea20000000800 */
[----:B------:R-:W3:Y:S02]  /*64c0*/  F2I.U32.TRUNC.NTZ R7, R7 ;  /* 0x0000000700077305 */ /* 0x000ee4000020f000 */
[----:B------:R-:W-:Y:S01]  /*64d0*/  IMAD R3, R3, R15, R0 ;  /* 0x0000000f03037224 */ /* 0x000fe200078e0200 */
[----:B------:R-:W-:-:S03]  /*64e0*/  I2FP.F32.U32 R0, R20 ;  /* 0x0000001400007245 */ /* 0x000fc60000201000 */
[----:B------:R-:W-:Y:S01]  /*64f0*/  IMAD.IADD R3, R5, 0x1, R3 ;  /* 0x0000000105037824 */ /* 0x000fe200078e0203 */
[----:B------:R-:W4:Y:S01]  /*6500*/  LDC R11, c[0x0][0x658] ;  /* 0x00019600ff0b7b82 */ /* 0x000f220000000800 */
[----:B0-----:R-:W-:-:S04]  /*6510*/  ISETP.NE.U32.AND P0, PT, R26, RZ, PT ;  /* 0x000000ff1a00720c */ /* 0x001fc80003f05070 */
[----:B------:R-:W-:-:S03]  /*6520*/  ISETP.NE.AND.EX P0, PT, R27, RZ, PT, P0 ;  /* 0x000000ff1b00720c */ /* 0x000fc60003f05300 */
[----:B------:R-:W0:Y:S01]  /*6530*/  LDC R9, c[0x0][0x144] ;  /* 0x00005100ff097b82 */ /* 0x000e220000000800 */
[-C--:B-1----:R-:W-:Y:S01]  /*6540*/  SHF.R.U64 R10, R4, R6.reuse, R3 ;  /* 0x00000006040a7219 */ /* 0x082fe20000001203 */
[----:B---3--:R-:W-:Y:S01]  /*6550*/  IMAD.MOV R7, RZ, RZ, -R7 ;  /* 0x000000ffff077224 */ /* 0x008fe200078e0a07 */
[----:B------:R-:W-:Y:S01]  /*6560*/  SHF.R.U32.HI R3, RZ, R6, R3 ;  /* 0x00000006ff037219 */ /* 0x000fe20000011603 */
[----:B------:R-:W-:-:S04]  /*6570*/  FMUL R6, R0, UR4 ;  /* 0x0000000400067c20 */ /* 0x000fc80008400000 */
[----:B------:R-:W1:Y:S01]  /*6580*/  LDC R21, c[0x0][0x148] ;  /* 0x00005200ff157b82 */ /* 0x000e620000000800 */
[----:B------:R3:W0:Y:S01]  /*6590*/  F2I.U32.TRUNC.NTZ R14, R6 ;  /* 0x00000006000e7305 */ /* 0x000622000020f000 */
[-CC-:B--2---:R-:W-:Y:S02]  /*65a0*/  SHF.R.U64 R13, R10, R8.reuse, R3.reuse ;  /* 0x000000080a0d7219 */ /* 0x184fe40000001203 */
[----:B------:R-:W-:-:S04]  /*65b0*/  SHF.R.U32.HI R0, RZ, R8, R3 ;  /* 0x00000008ff007219 */ /* 0x000fc80000011603 */
[----:B-----5:R-:W2:Y:S01]  /*65c0*/  LDC R24, c[0x0][0x648] ;  /* 0x00019200ff187b82 */ /* 0x020ea20000000800 */
[-CC-:B----4-:R-:W-:Y:S02]  /*65d0*/  SHF.R.U64 R15, R13, R11.reuse, R0.reuse ;  /* 0x0000000b0d0f7219 */ /* 0x190fe40000001200 */
[----:B------:R-:W-:-:S03]  /*65e0*/  SHF.R.U32.HI R5, RZ, R11, R0 ;  /* 0x0000000bff057219 */ /* 0x000fc60000011600 */
[----:B------:R-:W-:Y:S02]  /*65f0*/  IMAD.MOV.U32 R4, RZ, RZ, R15 ;  /* 0x000000ffff047224 */ /* 0x000fe400078e000f */
[----:B------:R-:W4:Y:S01]  /*6600*/  LDC R28, c[0x0][0x638] ;  /* 0x00018e00ff1c7b82 */ /* 0x000f220000000800 */
[----:B0-----:R-:W-:-:S07]  /*6610*/  IMAD R25, R9, R7, R12 ;  /* 0x0000000709197224 */ /* 0x001fce00078e020c */
[----:B------:R-:W0:Y:S08]  /*6620*/  LDC R29, c[0x0][0x610] ;  /* 0x00018400ff1d7b82 */ /* 0x000e300000000800 */
[----:B------:R-:W0:Y:S01]  /*6630*/  LDC R30, c[0x0][0x600] ;  /* 0x00018000ff1e7b82 */ /* 0x000e220000000800 */
[----:B-123--:R-:W-:Y:S05]  /*6640*/  @!P0 BRA `(.L_x_161) ;  /* 0x0000000000288947 */ /* 0x00efea0003800000 */
[----:B------:R-:W1:Y:S02]  /*6650*/  LDC R0, c[0x0][0x64c] ;  /* 0x00019300ff007b82 */ /* 0x000e640000000800 */
[----:B-1----:R-:W-:-:S05]  /*6660*/  IADD3 R3, P0, R15, R0, RZ ;  /* 0x000000000f037210 */ /* 0x002fca0007f1e0ff */
        /* <DEDUP_REMOVED lines=8> */
.L_x_161:
[----:B------:R-:W-:Y:S01]  /*66f0*/  ISETP.NE.AND P0, PT, R2, 0x1, PT ;  /* 0x000000010200780c */ /* 0x000fe20003f05270 */
[----:B------:R-:W-:Y:S01]  /*6700*/  IMAD.MOV R14, RZ, RZ, -R14 ;  /* 0x000000ffff0e7224 */ /* 0x000fe200078e0a0e */
[----:B------:R-:W-:Y:S02]  /*6710*/  SHF.R.U64 R3, R4, R24, R5 ;  /* 0x0000001804037219 */ /* 0x000fe40000001205 */
[----:B------:R-:W-:Y:S02]  /*6720*/  LOP3.LUT R0, R13, R98, RZ, 0xc0, !PT ;  /* 0x000000620d007212 */ /* 0x000fe400078ec0ff */
[----:B------:R-:W-:Y:S01]  /*6730*/  LOP3.LUT R10, R10, R97, RZ, 0xc0, !PT ;  /* 0x000000610a0a7212 */ /* 0x000fe200078ec0ff */
[----:B------:R-:W-:Y:S02]  /*6740*/  IMAD.MOV R4, RZ, RZ, -R3 ;  /* 0x000000ffff047224 */ /* 0x000fe400078e0a03 */
[----:B------:R-:W-:Y:S02]  /*6750*/  IMAD R0, R93, R3, R0 ;  /* 0x000000035d007224 */ /* 0x000fe400078e0200 */
[----:B----4-:R-:W-:-:S02]  /*6760*/  IMAD R3, R4, R28, R15 ;  /* 0x0000001c04037224 */ /* 0x010fc400078e020f */
[----:B------:R-:W-:Y:S02]  /*6770*/  @P0 IMAD R25, R21, R14, R20 ;  /* 0x0000000e15190224 */ /* 0x000fe400078e0214 */
[----:B0-----:R-:W-:Y:S02]  /*6780*/  IMAD R5, R3, R30, R10 ;  /* 0x0000001e03057224 */ /* 0x001fe400078e020a */
[----:B------:R-:W-:Y:S02]  /*6790*/  IMAD R0, R0, R29, R25 ;  /* 0x0000001d00007224 */ /* 0x000fe400078e0219 */
[----:B------:R-:W-:-:S03]  /*67a0*/  IMAD.MOV.U32 R4, RZ, RZ, 0x1 ;  /* 0x00000001ff047424 */ /* 0x000fc600078e00ff */
[----:B------:R-:W-:Y:S02]  /*67b0*/  SEL R100, R5, R0, !P0 ;  /* 0x0000000005647207 */ /* 0x000fe40004000000 */
[----:B------:R-:W-:Y:S02]  /*67c0*/  PRMT R3, R4, 0x7610, R3 ;  /* 0x0000761004037816 */ /* 0x000fe40000000003 */
[----:B------:R-:W-:-:S07]  /*67d0*/  SEL R0, R0, R5, !P0 ;  /* 0x0000000500007207 */ /* 0x000fce0004000000 */
.L_x_159:
[----:B------:R-:W-:Y:S01]  /*67e0*/  LOP3.LUT P0, RZ, R3, 0xff, RZ, 0xc0, !PT ;  /* 0x000000ff03ff7812 */ /* 0x000fe2000780c0ff */
[----:B------:R-:W-:Y:S01]  /*67f0*/  UIMAD.WIDE.U32 UR4, UR42, -0x55555555, URZ ;  /* 0xaaaaaaab2a0478a5 */ /* 0x000fe2000f8e003f */
[----:B------:R-:W-:-:S03]  /*6800*/  IMAD.MOV.U32 R103, RZ, RZ, R0 ;  /* 0x000000ffff677224 */ /* 0x000fc600078e0000 */
[----:B------:R-:W-:-:S04]  /*6810*/  USHF.R.U32.HI UR4, URZ, 0x1, UR5 ;  /* 0x000000013f047899 */ /* 0x000fc80008011605 */
[----:B------:R-:W-:-:S04]  /*6820*/  UIMAD UR42, UR4, -0x3, UR42 ;  /* 0xfffffffd042a78a4 */ /* 0x000fc8000f8e022a */
[----:B------:R-:W-:Y:S08]  /*6830*/  @P0 BRA `(.L_x_162) ;  /* 0xffffffac00100947 */ /* 0x000ff0000383ffff */
[----:B------:R-:W-:Y:S05]  /*6840*/  EXIT ;  /* 0x000000000000794d */ /* 0x000fea0003800000 */
.L_x_7:
        /* <DEDUP_REMOVED lines=26> */
.L_x_164:
[----:B------:R-:W0:Y:S01]  /*69f0*/  LDC.64 R28, c[0x0][0x640] ;  /* 0x00019000ff1c7b82 */ /* 0x000e220000000a00 */
[-CC-:B------:R-:W-:Y:S01]  /*6a00*/  SHF.R.U64 R22, R14, R6.reuse, R15.reuse ;  /* 0x000000060e167219 */ /* 0x180fe2000000120f */
[----:B------:R-:W-:Y:S01]  /*6a10*/  IMAD.MOV.U32 R30, RZ, RZ, 0x1 ;  /* 0x00000001ff1e7424 */ /* 0x000fe200078e00ff */
[----:B------:R-:W-:Y:S02]  /*6a20*/  SHF.R.U32.HI R6, RZ, R6, R15 ;  /* 0x00000006ff067219 */ /* 0x000fe4000001160f */
[----:B------:R-:W-:-:S03]  /*6a30*/  IADD3 R13, P0, RZ, -R22, RZ ;  /* 0x80000016ff0d7210 */ /* 0x000fc60007f1e0ff */
[----:B------:R-:W1:Y:S02]  /*6a40*/  LDC R12, c[0x0][0x618] ;  /* 0x00018600ff0c7b82 */ /* 0x000e640000000800 */
[----:B------:R-:W-:-:S04]  /*6a50*/  IMAD.X R11, RZ, RZ, ~R6, P0 ;  /* 0x000000ffff0b7224 */ /* 0x000fc800000e0e06 */
[-C--:B------:R-:W-:Y:S02]  /*6a60*/  IMAD R6, R11, R24.reuse, RZ ;  /* 0x000000180b067224 */ /* 0x080fe400078e02ff */
[----:B------:R-:W2:Y:S01]  /*6a70*/  LDC R14, c[0x0][0x608] ;  /* 0x00018200ff0e7b82 */ /* 0x000ea20000000800 */
[----:B------:R-:W-:-:S04]  /*6a80*/  IMAD.WIDE.U32 R10, R13, R24, R16 ;  /* 0x000000180d0a7225 */ /* 0x000fc800078e0010 */
[----:B------:R-:W-:-:S03]  /*6a90*/  IMAD R13, R13, R25, R6 ;  /* 0x000000190d0d7224 */ /* 0x000fc600078e0206 */
[----:B------:R-:W3:Y:S01]  /*6aa0*/  LDC R27, c[0x0][0x658] ;  /* 0x00019600ff1b7b82 */ /* 0x000ee20000000800 */
[----:B------:R-:W-:Y:S01]  /*6ab0*/  IMAD.IADD R11, R11, 0x1, R13 ;  /* 0x000000010b0b7824 */ /* 0x000fe200078e020d */
[----:B0-----:R-:W-:-:S04]  /*6ac0*/  ISETP.NE.U32.AND P0, PT, R28, RZ, PT ;  /* 0x000000ff1c00720c */ /* 0x001fc80003f05070 */
[----:B------:R-:W-:Y:S02]  /*6ad0*/  ISETP.NE.AND.EX P0, PT, R29, RZ, PT, P0 ;  /* 0x000000ff1d00720c */ /* 0x000fe40003f05300 */
[----:B------:R-:W0:Y:S01]  /*6ae0*/  LDC R20, c[0x0][0x600] ;  /* 0x00018000ff147b82 */ /* 0x000e220000000800 */
[-CC-:B-1----:R-:W-:Y:S01]  /*6af0*/  SHF.R.U64 R8, R10, R12.reuse, R11.reuse ;  /* 0x0000000c0a087219 */ /* 0x182fe2000000120b */
[----:B------:R-:W-:Y:S01]  /*6b00*/  IMAD.MOV.U32 R10, RZ, RZ, -0x1 ;  /* 0xffffffffff0a7424 */ /* 0x000fe200078e00ff */
[----:B------:R-:W-:-:S05]  /*6b10*/  SHF.R.U32.HI R11, RZ, R12, R11 ;  /* 0x0000000cff0b7219 */ /* 0x000fca000001160b */
[----:B------:R-:W1:Y:S01]  /*6b20*/  LDC R24, c[0x0][0x648] ;  /* 0x00019200ff187b82 */ /* 0x000e620000000800 */
[-CC-:B--2---:R-:W-:Y:S02]  /*6b30*/  SHF.R.U64 R21, R8, R14.reuse, R11.reuse ;  /* 0x0000000e08157219 */ /* 0x184fe4000000120b */
[----:B------:R-:W-:-:S05]  /*6b40*/  SHF.R.U32.HI R6, RZ, R14, R11 ;  /* 0x0000000eff067219 */ /* 0x000fca000001160b */
[----:B------:R-:W2:Y:S01]  /*6b50*/  LDC R26, c[0x0][0x638] ;  /* 0x00018e00ff1a7b82 */ /* 0x000ea20000000800 */
[-C--:B---3--:R-:W-:Y:S02]  /*6b60*/  SHF.L.U32 R10, R10, R27.reuse, RZ ;  /* 0x0000001b0a0a7219 */ /* 0x088fe400000006ff */
[-CC-:B------:R-:W-:Y:S02]  /*6b70*/  SHF.R.U64 R25, R21, R27.reuse, R6.reuse ;  /* 0x0000001b15197219 */ /* 0x180fe40000001206 */
[----:B------:R-:W-:Y:S02]  /*6b80*/  LOP3.LUT R32, RZ, R10, RZ, 0x33, !PT ;  /* 0x0000000aff207212 */ /* 0x000fe400078e33ff */
[----:B------:R-:W-:Y:S01]  /*6b90*/  SHF.R.U32.HI R11, RZ, R27, R6 ;  /* 0x0000001bff0b7219 */ /* 0x000fe20000011606 */
[----:B------:R-:W3:Y:S01]  /*6ba0*/  LDC R31, c[0x0][0x610] ;  /* 0x00018400ff1f7b82 */ /* 0x000ee20000000800 */
[----:B------:R-:W-:Y:S01]  /*6bb0*/  IMAD.MOV.U32 R10, RZ, RZ, R25 ;  /* 0x000000ffff0a7224 */ /* 0x000fe200078e0019 */
[----:B------:R-:W-:Y:S06]  /*6bc0*/  @!P0 BRA `(.L_x_165) ;  /* 0x0000000000288947 */ /* 0x000fec0003800000 */
        /* <DEDUP_REMOVED lines=10> */
.L_x_165:
[----:B------:R-:W-:Y:S02]  /*6c70*/  ISETP.NE.AND P0, PT, R2, 0x1, PT ;  /* 0x000000010200780c */ /* 0x000fe40003f05270 */
[----:B-1----:R-:W-:Y:S01]  /*6c80*/  SHF.R.U64 R6, R10, R24, R11 ;  /* 0x000000180a067219 */ /* 0x002fe2000000120b */
[----:B0-----:R-:W-:Y:S01]  /*6c90*/  VIADD R11, R20, 0xffffffff ;  /* 0xffffffff140b7836 */ /* 0x001fe20000000000 */
[----:B------:R-:W-:Y:S02]  /*6ca0*/  SHF.L.U32 R30, R30, R27, RZ ;  /* 0x0000001b1e1e7219 */ /* 0x000fe400000006ff */
[----:B------:R-:W-:Y:S01]  /*6cb0*/  LOP3.LUT R5, R21, R32, RZ, 0xc0, !PT ;  /* 0x0000002015057212 */ /* 0x000fe200078ec0ff */
[----:B------:R-:W-:-:S04]  /*6cc0*/  IMAD.MOV R10, RZ, RZ, -R6 ;  /* 0x000000ffff0a7224 */ /* 0x000fc800078e0a06 */
[----:B------:R-:W-:Y:S01]  /*6cd0*/  IMAD R6, R30, R6, R5 ;  /* 0x000000061e067224 */ /* 0x000fe200078e0205 */
[----:B------:R-:W-:Y:S01]  /*6ce0*/  LOP3.LUT R5, R8, R11, RZ, 0xc0, !PT ;  /* 0x0000000b08057212 */ /* 0x000fe200078ec0ff */
[----:B------:R-:W-:Y:S02]  /*6cf0*/  @P0 IMAD R7, R9, R23, R4 ;  /* 0x0000001709070224 */ /* 0x000fe400078e0204 */
[----:B--2---:R-:W-:Y:S02]  /*6d00*/  IMAD R4, R10, R26, R25 ;  /* 0x0000001a0a047224 */ /* 0x004fe400078e0219 */
[----:B---3--:R-:W-:Y:S02]  /*6d10*/  IMAD R7, R6, R31, R7 ;  /* 0x0000001f06077224 */ /* 0x008fe400078e0207 */
[----:B------:R-:W-:Y:S02]  /*6d20*/  IMAD R4, R4, R20, R5 ;  /* 0x0000001404047224 */ /* 0x000fe400078e0205 */
[----:B------:R-:W-:-:S02]  /*6d30*/  IMAD.MOV.U32 R8, RZ, RZ, 0x1 ;  /* 0x00000001ff087424 */ /* 0x000fc400078e00ff */
[----:B------:R-:W-:Y:S01]  /*6d40*/  IMAD.MOV.U32 R6, RZ, RZ, R22 ;  /* 0x000000ffff067224 */ /* 0x000fe200078e0016 */
[----:B------:R-:W-:Y:S02]  /*6d50*/  SEL R20, R4, R7, !P0 ;  /* 0x0000000704147207 */ /* 0x000fe40004000000 */
[----:B------:R-:W-:-:S07]  /*6d60*/  SEL R21, R7, R4, !P0 ;  /* 0x0000000407157207 */ /* 0x000fce0004000000 */
.L_x_163:
[----:B------:R-:W-:-:S08]  /*6d70*/  NOP ;  /* 0x0000000000007918 */ /* 0x000fd00000000000 */
[----:B------:R-:W0:-:S00]  /*6d80*/  USETMAXREG.DEALLOC.CTAPOOL 0x28 ;  /* 0x00000028000079c8 */ /* 0x000e0000080e0500 */
[----:B0-----:R-:W-:-:S13]  /*6d90*/  ISETP.NE.AND P0, PT, R3, RZ, PT ;  /* 0x000000ff0300720c */ /* 0x001fda0003f05270 */
[----:B------:R-:W-:Y:S05]  /*6da0*/  @P0 EXIT ;  /* 0x000000000000094d */ /* 0x000fea0003800000 */
[----:B------:R-:W-:Y:S01]  /*6db0*/  LOP3.LUT P0, RZ, R8, 0xff, RZ, 0xc0, !PT ;  /* 0x000000ff08ff7812 */ /* 0x000fe2000780c0ff */
[----:B------:R-:W-:Y:S02]  /*6dc0*/  IMAD.MOV.U32 R3, RZ, RZ, 0x1 ;  /* 0x00000001ff037424 */ /* 0x000fe400078e00ff */
[----:B------:R-:W-:-:S10]  /*6dd0*/  IMAD.MOV.U32 R8, RZ, RZ, RZ ;  /* 0x000000ffff087224 */ /* 0x000fd400078e00ff */
[----:B------:R-:W-:Y:S05]  /*6de0*/  @!P0 BRA `(.L_x_166) ;  /* 0x0000000c006c8947 */ /* 0x000fea0003800000 */
[----:B------:R-:W0:Y:S01]  /*6df0*/  LDC R3, c[0x0][0x28c] ;  /* 0x0000a300ff037b82 */ /* 0x000e220000000800 */
[----:B------:R-:W1:Y:S01]  /*6e00*/  S2R R13, SR_CgaCtaId ;  /* 0x00000000000d7919 */ /* 0x000e620000008800 */
[----:B------:R-:W-:Y:S01]  /*6e10*/  ULDC UR5, c[0x0][0x658] ;  /* 0x0001960000057ab9 */ /* 0x000fe20000000800 */
[----:B------:R-:W-:Y:S01]  /*6e20*/  UMOV UR6, 0xffffffff ;  /* 0xffffffff00067882 */ /* 0x000fe20000000000 */
[----:B------:R-:W-:Y:S01]  /*6e30*/  BSSY B0, `(.L_x_166) ;  /* 0x00000d6000007945 */ /* 0x000fe20003800000 */
[----:B------:R-:W-:Y:S01]  /*6e40*/  USHF.L.U32 UR6, UR6, UR5, URZ ;  /* 0x0000000506067299 */ /* 0x000fe2000800063f */
[----:B------:R-:W-:Y:S01]  /*6e50*/  IMAD.MOV.U32 R10, RZ, RZ, 0x1 ;  /* 0x00000001ff0a7424 */ /* 0x000fe200078e00ff */
[----:B------:R-:W-:Y:S01]  /*6e60*/  LOP3.LUT R9, R18, 0x2, RZ, 0xfc, !PT ;  /* 0x0000000212097812 */ /* 0x000fe200078efcff */
[----:B------:R-:W-:Y:S01]  /*6e70*/  IMAD.MOV.U32 R8, RZ, RZ, RZ ;  /* 0x000000ffff087224 */ /* 0x000fe200078e00ff */
[----:B------:R-:W-:Y:S01]  /*6e80*/  ULDC UR4, c[0x0][0x600] ;  /* 0x0001800000047ab9 */ /* 0x000fe20000000800 */
[----:B------:R-:W-:Y:S01]  /*6e90*/  UMOV UR7, 0x1 ;  /* 0x0000000100077882 */ /* 0x000fe20000000000 */
[----:B------:R-:W-:-:S02]  /*6ea0*/  UIADD3 UR4, UR4, -0x1, URZ ;  /* 0xffffffff04047890 */ /* 0x000fc4000fffe03f */
[----:B------:R-:W-:Y:S02]  /*6eb0*/  USHF.L.U32 UR5, UR7, UR5, URZ ;  /* 0x0000000507057299 */ /* 0x000fe4000800063f */
[----:B------:R-:W-:Y:S01]  /*6ec0*/  ULOP3.LUT UR6, URZ, UR6, URZ, 0x33, !UPT ;  /* 0x000000063f067292 */ /* 0x000fe2000f8e333f */
[----:B------:R-:W-:Y:S01]  /*6ed0*/  ULDC.64 UR42, c[0x0][0x198] ;  /* 0x00006600002a7ab9 */ /* 0x000fe20000000a00 */
[----:B0-----:R-:W-:-:S05]  /*6ee0*/  VIADD R3, R3, 0x3f ;  /* 0x0000003f03037836 */ /* 0x001fca0000000000 */
[----:B------:R-:W-:-:S04]  /*6ef0*/  SHF.R.S32.HI R4, RZ, 0x1f, R3 ;  /* 0x0000001fff047819 */ /* 0x000fc80000011403 */
[----:B------:R-:W-:Y:S01]  /*6f00*/  LEA.HI R4, R4, R3, RZ, 0x6 ;  /* 0x0000000304047211 */ /* 0x000fe200078f30ff */
[C---:B-1----:R-:W-:Y:S02]  /*6f10*/  IMAD.SHL.U32 R12, R13.reuse, 0x10, RZ ;  /* 0x000000100d0c7824 */ /* 0x042fe400078e00ff */
[----:B------:R-:W-:Y:S01]  /*6f20*/  IMAD.SHL.U32 R13, R13, 0x400, RZ ;  /* 0x000004000d0d7824 */ /* 0x000fe200078e00ff */
[----:B------:R-:W-:Y:S01]  /*6f30*/  SHF.R.S32.HI R11, RZ, 0x6, R4 ;  /* 0x00000006ff0b7819 */ /* 0x000fe20000011404 */
[----:B------:R-:W-:Y:S01]  /*6f40*/  IMAD.MOV.U32 R3, RZ, RZ, 0x1 ;  /* 0x00000001ff037424 */ /* 0x000fe200078e00ff */
[----:B------:R-:W-:Y:S02]  /*6f50*/  LOP3.LUT R12, R12, 0x30, RZ, 0xc0, !PT ;  /* 0x000000300c0c7812 */ /* 0x000fe400078ec0ff */
[----:B------:R-:W-:Y:S01]  /*6f60*/  LOP3.LUT R13, R13, 0xc00, RZ, 0xc0, !PT ;  /* 0x00000c000d0d7812 */ /* 0x000fe200078ec0ff */
[----:B------:R-:W-:-:S07]  /*6f70*/  VIADD R19, R11, 0x1 ;  /* 0x000000010b137836 */ /* 0x000fce0000000000 */
.L_x_177:
[----:B------:R-:W-:-:S03]  /*6f80*/  UMOV UR7, 0xffffffff ;  /* 0xffffffff00077882 */ /* 0x000fc60000000000 */
[----:B------:R-:W-:Y:S05]  /*6f90*/  BRA.DIV UR7, `(.L_x_167) ;  /* 0x0000000e07c47947 */ /* 0x000fea000b800000 */
[----:B------:R-:W-:-:S13]  /*6fa0*/  ELECT P6, URZ, PT ;  /* 0x00000000003f782f */ /* 0x000fda00038c0000 */
.L_x_187:
[----:B------:R-:W-:Y:S04]  /*6fb0*/  BSSY B1, `(.L_x_168) ;  /* 0x000004a000017945 */ /* 0x000fe80003800000 */
[----:B------:R-:W-:Y:S05]  /*6fc0*/  @!P6 BRA `(.L_x_169) ;  /* 0x000000040020e947 */ /* 0x000fea0003800000 */
[----:B------:R-:W0:Y:S02]  /*6fd0*/  LDC R4, c[0x0][0x28c] ;  /* 0x0000a300ff047b82 */ /* 0x000e240000000800 */
[----:B0-----:R-:W-:-:S13]  /*6fe0*/  ISETP.GE.AND P0, PT, R4, 0x1, PT ;  /* 0x000000010400780c */ /* 0x001fda0003f06270 */
[----:B------:R-:W-:Y:S05]  /*6ff0*/  @!P0 BRA `(.L_x_169) ;  /* 0x0000000400148947 */ /* 0x000fea0003800000 */
[----:B------:R-:W-:Y:S02]  /*7000*/  IMAD.SHL.U32 R21, R21, 0x80, RZ ;  /* 0x0000008015157824 */ /* 0x000fe400078e00ff */
[----:B------:R-:W-:Y:S02]  /*7010*/  IMAD.SHL.U32 R22, R20, 0x80, RZ ;  /* 0x0000008014167824 */ /* 0x000fe400078e00ff */
[----:B------:R-:W-:Y:S02]  /*7020*/  IMAD.MOV.U32 R25, RZ, RZ, RZ ;  /* 0x000000ffff197224 */ /* 0x000fe400078e00ff */
[----:B------:R-:W-:Y:S02]  /*7030*/  IMAD.MOV.U32 R4, RZ, RZ, R12 ;  /* 0x000000ffff047224 */ /* 0x000fe400078e000c */
[----:B------:R-:W-:Y:S02]  /*7040*/  IMAD.MOV.U32 R5, RZ, RZ, R19 ;  /* 0x000000ffff057224 */ /* 0x000fe400078e0013 */
[----:B------:R-:W-:-:S02]  /*7050*/  IMAD.MOV.U32 R7, RZ, RZ, R3 ;  /* 0x000000ffff077224 */ /* 0x000fc400078e0003 */
[----:B------:R-:W-:Y:S02]  /*7060*/  IMAD.MOV.U32 R14, RZ, RZ, R8 ;  /* 0x000000ffff0e7224 */ /* 0x000fe400078e0008 */
[----:B------:R-:W-:Y:S02]  /*7070*/  VIADD R26, R21, 0x40 ;  /* 0x00000040151a7836 */ /* 0x000fe40000000000 */
[----:B------:R-:W-:-:S07]  /*7080*/  VIADD R27, R22, 0x40 ;  /* 0x00000040161b7836 */ /* 0x000fce0000000000 */
.L_x_172:
[----:B------:R-:W0:Y:S01]  /*7090*/  S2R R20, SR_CgaCtaId ;  /* 0x0000000000147919 */ /* 0x000e220000008800 */
[----:B------:R-:W-:Y:S02]  /*70a0*/  MOV R15, 0x400 ;  /* 0x00000400000f7802 */ /* 0x000fe40000000f00 */
[----:B------:R-:W-:Y:S02]  /*70b0*/  ISETP.NE.AND P1, PT, R0, RZ, PT ;  /* 0x000000ff0000720c */ /* 0x000fe40003f25270 */
[----:B0-----:R-:W-:Y:S02]  /*70c0*/  LEA R23, R20, R15, 0x18 ;  /* 0x0000000f14177211 */ /* 0x001fe400078ec0ff */
[----:B------:R-:W-:-:S09]  /*70d0*/  SHF.L.U32 R15, R7, 0x1f, RZ ;  /* 0x0000001f070f7819 */ /* 0x000fd200000006ff */
[----:B------:R-:W0:Y:S01]  /*70e0*/  @!P1 LDC R20, c[0x0][0x500] ;  /* 0x00014000ff149b82 */ /* 0x000e220000000800 */
[----:B------:R-:W-:-:S04]  /*70f0*/  IMAD R24, R14, 0x8, R23 ;  /* 0x000000080e187824 */ /* 0x000fc800078e0217 */
[----:B------:R-:W1:Y:S02]  /*7100*/  SYNCS.PHASECHK.TRANS64.TRYWAIT P0, [R24+URZ+0x18], R15 ;  /* 0x0000180f180075a7 */ /* 0x000e64000800017f */
[----:B-1----:R-:W-:Y:S05]  /*7110*/  @!P0 BRA `(.L_x_170) ;  /* 0x0000000c00848947 */ /* 0x002fea0003800000 */
.L_x_188:
[----:B-1----:R-:W-:Y:S01]  /*7120*/  PRMT R15, R9, 0x9910, RZ ;  /* 0x00009910090f7816 */ /* 0x002fe200000000ff */
[----:B0-----:R0:W-:Y:S03]  /*7130*/  @!P1 SYNCS.ARRIVE.TRANS64 RZ, [R24+URZ], R20 ;  /* 0x0000001418ff99a7 */ /* 0x0011e6000800003f */
[----:B------:R-:W-:-:S13]  /*7140*/  ISETP.NE.AND P0, PT, R15, 0x2, PT ;  /* 0x000000020f00780c */ /* 0x000fda0003f05270 */
[----:B0-----:R-:W-:Y:S05]  /*7150*/  @P0 BRA `(.L_x_171) ;  /* 0x0000000000040947 */ /* 0x001fea0003800000 */
[----:B------:R-:W-:Y:S01]  /*7160*/  BPT.TRAP 0x1 ;  /* 0x000000040000795c */ /* 0x000fe20000300000 */
.L_x_171:
[----:B------:R-:W-:Y:S01]  /*7170*/  IMAD R15, R14, 0x2000, R13 ;  /* 0x000020000e0f7824 */ /* 0x000fe200078e020d */
[----:B------:R-:W-:Y:S01]  /*7180*/  R2UR UR33, R24 ;  /* 0x00000000182172ca */ /* 0x000fe200000e0000 */
[--C-:B------:R-:W-:Y:S01]  /*7190*/  IMAD R20, R14, 0x4000, R23.reuse ;  /* 0x000040000e147824 */ /* 0x100fe200078e0217 */
[----:B------:R-:W-:Y:S01]  /*71a0*/  R2UR UR36, R6 ;  /* 0x00000000062472ca */ /* 0x000fe200000e0000 */
[----:B------:R-:W-:Y:S01]  /*71b0*/  IMAD R15, R15, 0x2, R23 ;  /* 0x000000020f0f7824 */ /* 0x000fe200078e0217 */
[----:B------:R-:W-:Y:S01]  /*71c0*/  R2UR UR35, R25 ;  /* 0x00000000192372ca */ /* 0x000fe200000e0000 */
[----:B------:R-:W-:Y:S01]  /*71d0*/  VIADD R5, R5, 0xffffffff ;  /* 0xffffffff05057836 */ /* 0x000fe20000000000 */
[----:B------:R-:W-:Y:S01]  /*71e0*/  R2UR UR24, R20 ;  /* 0x00000000141872ca */ /* 0x000fe200000e0000 */
[----:B------:R-:W-:Y:S01]  /*71f0*/  UIADD3 UR14, UP0, UR42, 0xf0, URZ ;  /* 0x000000f02a0e7890 */ /* 0x000fe2000ff1e03f */
[----:B------:R-:W-:Y:S01]  /*7200*/  R2UR UR8, R15 ;  /* 0x000000000f0872ca */ /* 0x000fe200000e0000 */
[----:B------:R-:W-:Y:S01]  /*7210*/  UIADD3 UR22, UP1, UR42, 0x1f0, URZ ;  /* 0x000001f02a167890 */ /* 0x000fe2000ff3e03f */
[----:B------:R-:W-:Y:S01]  /*7220*/  R2UR UR34, R21 ;  /* 0x00000000152272ca */ /* 0x000fe200000e0000 */
[----:B------:R-:W-:Y:S01]  /*7230*/  UIADD3.X UR15, URZ, UR43, URZ, UP0, !UPT ;  /* 0x0000002b3f0f7290 */ /* 0x000fe200087fe43f */
[----:B------:R-:W-:Y:S01]  /*7240*/  R2UR UR26, R26 ;  /* 0x000000001a1a72ca */ /* 0x000fe200000e0000 */
[----:B------:R-:W-:Y:S01]  /*7250*/  UIADD3.X UR23, URZ, UR43, URZ, UP1, !UPT ;  /* 0x0000002b3f177290 */ /* 0x000fe20008ffe43f */
[----:B------:R-:W-:Y:S01]  /*7260*/  R2UR UR19, R4 ;  /* 0x00000000041372ca */ /* 0x000fe200000e0000 */
[----:B------:R-:W-:Y:S01]  /*7270*/  VIADD R14, R14, 0x1 ;  /* 0x000000010e0e7836 */ /* 0x000fe20000000000 */
[----:B------:R-:W-:Y:S01]  /*7280*/  R2UR UR18, R22 ;  /* 0x00000000161272ca */ /* 0x000fe200000e0000 */
[----:B------:R-:W-:Y:S01]  /*7290*/  UMOV UR30, 0x0 ;  /* 0x00000000001e7882 */ /* 0x000fe20000000000 */
[----:B------:R-:W-:Y:S01]  /*72a0*/  R2UR UR10, R27 ;  /* 0x000000001b0a72ca */ /* 0x000fe200000e0000 */
[----:B------:R-:W-:Y:S01]  /*72b0*/  UIADD3 UR32, UR24, 0x100, URZ ;  /* 0x0000010018207890 */ /* 0x000fe2000fffe03f */
[----:B------:R-:W-:Y:S01]  /*72c0*/  ISETP.GT.AND P1, PT, R5, 0x1, PT ;  /* 0x000000010500780c */ /* 0x000fe20003f24270 */
[----:B------:R-:W-:Y:S01]  /*72d0*/  UIADD3 UR24, UR24, 0x2100, URZ ;  /* 0x0000210018187890 */ /* 0x000fe2000fffe03f */
[----:B------:R-:W-:Y:S01]  /*72e0*/  ISETP.NE.AND P0, PT, R14, 0x3, PT ;  /* 0x000000030e00780c */ /* 0x000fe20003f05270 */
[----:B------:R-:W-:Y:S01]  /*72f0*/  UIADD3 UR16, UR8, 0xc100, URZ ;  /* 0x0000c10008107890 */ /* 0x000fe2000fffe03f */
[----:B------:R-:W-:Y:S01]  /*7300*/  VIADD R4, R4, 0x40 ;  /* 0x0000004004047836 */ /* 0x000fe20000000000 */
[----:B------:R-:W-:Y:S01]  /*7310*/  UIADD3 UR8, UR8, 0xe100, URZ ;  /* 0x0000e10008087890 */ /* 0x000fe2000fffe03f */
[----:B------:R-:W-:Y:S01]  /*7320*/  SEL R20, RZ, 0x1, P0 ;  /* 0x00000001ff147807 */ /* 0x000fe20000000000 */
[----:B------:R-:W-:Y:S01]  /*7330*/  UMOV UR31, 0x10000000 ;  /* 0x10000000001f7882 */ /* 0x000fe20000000000 */
[----:B------:R-:W-:Y:S01]  /*7340*/  UMOV UR25, UR33 ;  /* 0x0000002100197c82 */ /* 0x000fe20008000000 */
[----:B------:R-:W-:Y:S01]  /*7350*/  UMOV UR28, UR36 ;  /* 0x00000024001c7c82 */ /* 0x000fe20008000000 */
[----:B------:R-:W-:Y:S01]  /*7360*/  UMOV UR27, UR35 ;  /* 0x00000023001b7c82 */ /* 0x000fe20008000000 */
[----:B------:R-:W-:Y:S01]  /*7370*/  UMOV UR7, 0xf0000 ;  /* 0x000f000000077882 */ /* 0x000fe20000000000 */
[----:B------:R0:W-:Y:S01]  /*7380*/  UTMALDG.3D [UR32], [UR14], desc[UR30] ;  /* 0x00001e200e0075b4 */ /* 0x0001e20008011000 */
[----:B------:R-:W-:Y:S01]  /*7390*/  UMOV UR17, UR33 ;  /* 0x0000002100117c82 */ /* 0x000fe20008000000 */
[----:B------:R-:W-:Y:S01]  /*73a0*/  UMOV UR20, UR36 ;  /* 0x0000002400147c82 */ /* 0x000fe20008000000 */
[----:B------:R-:W-:Y:S01]  /*73b0*/  UMOV UR9, UR33 ;  /* 0x0000002100097c82 */ /* 0x000fe20008000000 */
[----:B------:R-:W-:Y:S01]  /*73c0*/  UMOV UR11, UR19 ;  /* 0x00000013000b7c82 */ /* 0x000fe20008000000 */
[----:B------:R-:W-:Y:S01]  /*73d0*/  UMOV UR12, UR36 ;  /* 0x00000024000c7c82 */ /* 0x000fe20008000000 */
[----:B------:R-:W-:Y:S01]  /*73e0*/  LOP3.LUT R7, R7, R20, RZ, 0x3c, !PT ;  /* 0x0000001407077212 */ /* 0x000fe200078e3cff */
[----:B------:R-:W-:Y:S01]  /*73f0*/  VIADD R25, R25, 0x40 ;  /* 0x0000004019197836 */ /* 0x000fe20000000000 */
[----:B------:R0:W-:Y:S01]  /*7400*/  UTMALDG.3D [UR24], [UR14], desc[UR30] ;  /* 0x00001e180e0075b4 */ /* 0x0001e20008011000 */
[----:B------:R-:W-:Y:S01]  /*7410*/  SEL R14, R14, RZ, P0 ;  /* 0x000000ff0e0e7207 */ /* 0x000fe20000000000 */
[----:B------:R0:W-:Y:S01]  /*7420*/  UTMALDG.3D.MULTICAST [UR16], [UR22], UR7, desc[UR30] ;  /* 0x00001e10160073b4 */ /* 0x0001e20008011807 */
[----:B------:R0:W-:Y:S02]  /*7430*/  UTMALDG.3D.MULTICAST [UR8], [UR22], UR7, desc[UR30] ;  /* 0x00001e08160073b4 */ /* 0x0001e40008011807 */
[----:B0-----:R-:W-:Y:S05]  /*7440*/  @P1 BRA `(.L_x_172) ;  /* 0xfffffffc00101947 */ /* 0x001fea000383ffff */
.L_x_169:
[----:B------:R-:W-:Y:S05]  /*7450*/  BSYNC B1 ;  /* 0x0000000000017941 */ /* 0x000fea0003800000 */
.L_x_168:
[----:B------:R-:W-:Y:S01]  /*7460*/  LOP3.LUT P1, RZ, R10, 0xff, RZ, 0xc0, !PT ;  /* 0x000000ff0aff7812 */ /* 0x000fe2000782c0ff */
[C---:B------:R-:W-:Y:S01]  /*7470*/  IMAD.IADD R7, R11.reuse, 0x1, R8 ;  /* 0x000000010b077824 */ /* 0x040fe200078e0208 */
[----:B------:R-:W-:Y:S01]  /*7480*/  ULDC.64 UR8, c[0x0][0x650] ;  /* 0x0001940000087ab9 */ /* 0x000fe20000000a00 */
[----:B------:R-:W-:Y:S01]  /*7490*/  ISETP.GE.U32.AND P2, PT, R11, 0x3, PT ;  /* 0x000000030b00780c */ /* 0x000fe20003f46070 */
[----:B------:R-:W-:Y:S01]  /*74a0*/  BSSY B1, `(.L_x_173) ;  /* 0x000006c000017945 */ /* 0x000fe20003800000 */
[----:B------:R-:W-:Y:S01]  /*74b0*/  IMAD.MOV.U32 R21, RZ, RZ, -0x1 ;  /* 0xffffffffff157424 */ /* 0x000fe200078e00ff */
[----:B------:R-:W-:Y:S01]  /*74c0*/  ISETP.GT.U32.AND P0, PT, R7, 0x2, PT ;  /* 0x000000020700780c */ /* 0x000fe20003f04070 */
[----:B------:R-:W-:Y:S01]  /*74d0*/  IMAD.MOV.U32 R20, RZ, RZ, -0x1 ;  /* 0xffffffffff147424 */ /* 0x000fe200078e00ff */
[----:B------:R-:W-:Y:S02]  /*74e0*/  PRMT R10, RZ, 0x7610, R10 ;  /* 0x00007610ff0a7816 */ /* 0x000fe4000000000a */
[----:B------:R-:W-:-:S03]  /*74f0*/  ISETP.LT.U32.AND P0, PT, R11, 0x3, P0 ;  /* 0x000000030b00780c */ /* 0x000fc60000701070 */
[----:B------:R-:W0:Y:S01]  /*7500*/  @P1 S2R R5, SR_CgaCtaId ;  /* 0x0000000000051919 */ /* 0x000e220000008800 */
[----:B------:R-:W-:-:S04]  /*7510*/  @P1 MOV R4, 0x400 ;  /* 0x0000040000041802 */ /* 0x000fc80000000f00 */
[----:B0-----:R-:W-:Y:S01]  /*7520*/  @P1 LEA R6, R5, R4, 0x18 ;  /* 0x0000000405061211 */ /* 0x001fe200078ec0ff */
[----:B------:R-:W-:Y:S01]  /*7530*/  IMAD.WIDE.U32 R4, R7, -0x55555555, RZ ;  /* 0xaaaaaaab07047825 */ /* 0x000fe200078e00ff */
[----:B------:R-:W-:Y:S02]  /*7540*/  SEL R4, RZ, 0x1, !P0 ;  /* 0x00000001ff047807 */ /* 0x000fe40004000000 */
[----:B------:R0:W-:Y:S01]  /*7550*/  @P1 SYNCS.ARRIVE.TRANS64.A1T0 RZ, [R6+URZ+0x48], RZ ;  /* 0x000048ff06ff19a7 */ /* 0x0001e2000810003f */
[----:B------:R-:W-:Y:S02]  /*7560*/  IADD3 R16, P1, R16, UR38, RZ ;  /* 0x0000002610107c10 */ /* 0x000fe4000ff3e0ff */
[----:B------:R-:W-:Y:S02]  /*7570*/  LOP3.LUT R3, R3, R4, RZ, 0x3c, !PT ;  /* 0x0000000403037212 */ /* 0x000fe400078e3cff */
[----:B------:R-:W-:Y:S02]  /*7580*/  IADD3.X R17, R17, UR41, RZ, P1, !PT ;  /* 0x0000002911117c10 */ /* 0x000fe40008ffe4ff */
[----:B------:R-:W-:-:S02]  /*7590*/  ISETP.GE.U32.AND P0, PT, R16, UR8, PT ;  /* 0x0000000810007c0c */ /* 0x000fc4000bf06070 */
[----:B0-----:R-:W-:Y:S02]  /*75a0*/  SHF.R.U32.HI R6, RZ, 0x1, R5 ;  /* 0x00000001ff067819 */ /* 0x001fe40000011605 */
[----:B------:R-:W-:Y:S02]  /*75b0*/  ISETP.GE.U32.AND.EX P0, PT, R17, UR9, PT, P0 ;  /* 0x0000000911007c0c */ /* 0x000fe4000bf06100 */
[----:B------:R-:W-:Y:S01]  /*75c0*/  @P2 LOP3.LUT R3, R3, 0x1, R6, 0x78, !PT ;  /* 0x0000000103032812 */ /* 0x000fe200078e7806 */
[----:B------:R-:W-:Y:S01]  /*75d0*/  IMAD R8, R6, -0x3, R7 ;  /* 0xfffffffd06087824 */ /* 0x000fe200078e0207 */
[----:B------:R-:W-:Y:S01]  /*75e0*/  PRMT R4, RZ, 0x7610, R4 ;  /* 0x00007610ff047816 */ /* 0x000fe20000000004 */
[----:B------:R-:W-:-:S08]  /*75f0*/  IMAD.MOV.U32 R6, RZ, RZ, -0x1 ;  /* 0xffffffffff067424 */ /* 0x000fd000078e00ff */
[----:B------:R-:W-:Y:S05]  /*7600*/  @P0 BRA `(.L_x_174) ;  /* 0x0000000400540947 */ /* 0x000fea0003800000 */
[----:B------:R-:W0:Y:S01]  /*7610*/  S2R R15, SR_CTAID.X ;  /* 0x00000000000f7919 */ /* 0x000e220000002500 */
[----:B------:R-:W-:Y:S01]  /*7620*/  ULDC.64 UR8, c[0x0][0x628] ;  /* 0x00018a0000087ab9 */ /* 0x000fe20000000a00 */
[----:B------:R-:W-:Y:S01]  /*7630*/  ULDC UR10, c[0x0][0x630] ;  /* 0x00018c00000a7ab9 */ /* 0x000fe20000000800 */
[----:B------:R-:W-:Y:S01]  /*7640*/  ISETP.NE.U32.AND P0, PT, RZ, UR8, PT ;  /* 0x00000008ff007c0c */ /* 0x000fe2000bf05070 */
[----:B------:R-:W1:Y:S01]  /*7650*/  S2R R20, SR_CTAID.Y ;  /* 0x0000000000147919 */ /* 0x000e620000002600 */
[----:B------:R-:W-:Y:S01]  /*7660*/  ULDC UR11, c[0x0][0x150] ;  /* 0x00005400000b7ab9 */ /* 0x000fe20000000800 */
[----:B------:R-:W-:Y:S01]  /*7670*/  IMAD.MOV.U32 R4, RZ, RZ, R16 ;  /* 0x000000ffff047224 */ /* 0x000fe200078e0010 */
[----:B------:R-:W-:Y:S01]  /*7680*/  ISETP.NE.AND.EX P0, PT, RZ, UR9, PT, P0 ;  /* 0x00000009ff007c0c */ /* 0x000fe2000bf05300 */
[----:B------:R-:W-:Y:S01]  /*7690*/  IMAD.MOV.U32 R5, RZ, RZ, R17 ;  /* 0x000000ffff057224 */ /* 0x000fe200078e0011 */
[----:B0-----:R-:W-:-:S11]  /*76a0*/  I2FP.F32.U32 R22, R15 ;  /* 0x0000000f00167245 */ /* 0x001fd60000201000 */
[----:B------:R-:W-:Y:S05]  /*76b0*/  @!P0 BRA `(.L_x_175) ;  /* 0x0000000000288947 */ /* 0x000fea0003800000 */
[----:B------:R-:W-:Y:S02]  /*76c0*/  ULDC UR7, c[0x0][0x634] ;  /* 0x00018d0000077ab9 */ /* 0x000fe40000000800 */
[----:B------:R-:W-:-:S05]  /*76d0*/  IADD3 R5, P0, R16, UR7, RZ ;  /* 0x0000000710057c10 */ /* 0x000fca000ff1e0ff */
[----:B------:R-:W-:-:S04]  /*76e0*/  IMAD.X R21, RZ, RZ, R17, P0 ;  /* 0x000000ffff157224 */ /* 0x000fc800000e0611 */
[----:B------:R-:W-:-:S04]  /*76f0*/  IMAD.WIDE.U32 R6, R21, UR8, RZ ;  /* 0x0000000815067c25 */ /* 0x000fc8000f8e00ff */
[----:B------:R-:W-:-:S04]  /*7700*/  IMAD.WIDE.U32 R6, P0, R5, UR9, R6 ;  /* 0x0000000905067c25 */ /* 0x000fc8000f800006 */
[----:B------:R-:W-:-:S04]  /*7710*/  IMAD.WIDE.U32 R4, R5, UR8, RZ ;  /* 0x0000000805047c25 */ /* 0x000fc8000f8e00ff */
[----:B------:R-:W-:Y:S01]  /*7720*/  IMAD.MOV.U32 R4, RZ, RZ, R7 ;  /* 0x000000ffff047224 */ /* 0x000fe200078e0007 */
[----:B------:R-:W-:Y:S01]  /*7730*/  IADD3 RZ, P1, R5, R6, RZ ;  /* 0x0000000605ff7210 */ /* 0x000fe20007f3e0ff */
[----:B------:R-:W-:-:S04]  /*7740*/  IMAD.X R5, RZ, RZ, RZ, P0 ;  /* 0x000000ffff057224 */ /* 0x000fc800000e06ff */
[----:B------:R-:W-:-:S08]  /*7750*/  IMAD.WIDE.U32.X R4, R21, UR9, R4, P1 ;  /* 0x0000000915047c25 */ /* 0x000fd000088e0404 */
.L_x_175:
[--C-:B------:R-:W-:Y:S01]  /*7760*/  SHF.R.U64 R14, R4, UR10, R5.reuse ;  /* 0x0000000a040e7c19 */ /* 0x100fe20008001205 */
[----:B------:R-:W-:Y:S01]  /*7770*/  FMUL R22, R22, UR11 ;  /* 0x0000000b16167c20 */ /* 0x000fe20008400000 */
[----:B------:R-:W-:Y:S01]  /*7780*/  SHF.R.U32.HI R4, RZ, UR10, R5 ;  /* 0x0000000aff047c19 */ /* 0x000fe20008011605 */
[----:B------:R-:W0:Y:S01]  /*7790*/  LDC R6, c[0x0][0x144] ;  /* 0x00005100ff067b82 */ /* 0x000e220000000800 */
[----:B------:R-:W-:Y:S01]  /*77a0*/  IADD3 R5, P0, RZ, -R14, RZ ;  /* 0x8000000eff057210 */ /* 0x000fe20007f1e0ff */
[----:B------:R-:W-:Y:S01]  /*77b0*/  ULDC UR7, c[0x0][0x154] ;  /* 0x0000550000077ab9 */ /* 0x000fe20000000800 */
[----:B-1----:R-:W-:Y:S01]  /*77c0*/  I2FP.F32.U32 R7, R20 ;  /* 0x0000001400077245 */ /* 0x002fe20000201000 */
[----:B------:R-:W1:Y:S01]  /*77d0*/  F2I.U32.TRUNC.NTZ R22, R22 ;  /* 0x0000001600167305 */ /* 0x000e62000020f000 */
[----:B------:R-:W-:Y:S01]  /*77e0*/  ULDC.64 UR8, c[0x0][0x620] ;  /* 0x0001880000087ab9 */ /* 0x000fe20000000a00 */
[----:B------:R-:W-:Y:S01]  /*77f0*/  IMAD.X R4, RZ, RZ, ~R4, P0 ;  /* 0x000000ffff047224 */ /* 0x000fe200000e0e04 */
[----:B------:R-:W-:Y:S01]  /*7800*/  ISETP.NE.AND P2, PT, R2, 0x1, PT ;  /* 0x000000010200780c */ /* 0x000fe20003f45270 */
[----:B------:R-:W-:Y:S01]  /*7810*/  FMUL R23, R7, UR7 ;  /* 0x0000000707177c20 */ /* 0x000fe20008400000 */
[----:B------:R-:W2:Y:S01]  /*7820*/  LDC R25, c[0x0][0x148] ;  /* 0x00005200ff197b82 */ /* 0x000ea20000000800 */
[----:B------:R-:W-:Y:S01]  /*7830*/  IMAD R4, R4, UR8, RZ ;  /* 0x0000000804047c24 */ /* 0x000fe2000f8e02ff */
[----:B------:R-:W-:-:S03]  /*7840*/  ULDC UR7, c[0x0][0x618] ;  /* 0x0001860000077ab9 */ /* 0x000fc60000000800 */
[----:B------:R-:W3:Y:S01]  /*7850*/  F2I.U32.TRUNC.NTZ R23, R23 ;  /* 0x0000001700177305 */ /* 0x000ee2000020f000 */
[C---:B------:R-:W-:Y:S02]  /*7860*/  IMAD R7, R5.reuse, UR9, R4 ;  /* 0x0000000905077c24 */ /* 0x040fe4000f8e0204 */
[----:B------:R-:W-:Y:S01]  /*7870*/  IMAD.WIDE.U32 R4, R5, UR8, R16 ;  /* 0x0000000805047c25 */ /* 0x000fe2000f8e0010 */
[----:B------:R-:W-:Y:S02]  /*7880*/  ULDC.64 UR8, c[0x0][0x640] ;  /* 0x0001900000087ab9 */ /* 0x000fe40000000a00 */
[----:B------:R-:W-:Y:S01]  /*7890*/  ISETP.NE.U32.AND P0, PT, RZ, UR8, PT ;  /* 0x00000008ff007c0c */ /* 0x000fe2000bf05070 */
[----:B------:R-:W-:Y:S02]  /*78a0*/  IMAD.IADD R5, R5, 0x1, R7 ;  /* 0x0000000105057824 */ /* 0x000fe400078e0207 */
[----:B-1----:R-:W-:Y:S01]  /*78b0*/  IMAD.MOV R22, RZ, RZ, -R22 ;  /* 0x000000ffff167224 */ /* 0x002fe200078e0a16 */
[----:B------:R-:W-:-:S02]  /*78c0*/  ISETP.NE.AND.EX P0, PT, RZ, UR9, PT, P0 ;  /* 0x00000009ff007c0c */ /* 0x000fc4000bf05300 */
[----:B------:R-:W-:Y:S01]  /*78d0*/  SHF.R.U64 R21, R4, UR7, R5 ;  /* 0x0000000704157c19 */ /* 0x000fe20008001205 */
[----:B0-----:R-:W-:Y:S01]  /*78e0*/  IMAD R15, R6, R22, R15 ;  /* 0x00000016060f7224 */ /* 0x001fe200078e020f */
[----:B------:R-:W-:Y:S01]  /*78f0*/  SHF.R.U32.HI R4, RZ, UR7, R5 ;  /* 0x00000007ff047c19 */ /* 0x000fe20008011605 */
[----:B------:R-:W-:Y:S01]  /*7900*/  ULDC UR7, c[0x0][0x608] ;  /* 0x0001820000077ab9 */ /* 0x000fe20000000800 */
[----:B---3--:R-:W-:Y:S02]  /*7910*/  IMAD.MOV R6, RZ, RZ, -R23 ;  /* 0x000000ffff067224 */ /* 0x008fe400078e0a17 */
[--C-:B------:R-:W-:Y:S02]  /*7920*/  SHF.R.U64 R22, R21, UR7, R4.reuse ;  /* 0x0000000715167c19 */ /* 0x100fe40008001204 */
[----:B------:R-:W-:Y:S01]  /*7930*/  SHF.R.U32.HI R5, RZ, UR7, R4 ;  /* 0x00000007ff057c19 */ /* 0x000fe20008011604 */
[----:B------:R-:W-:Y:S01]  /*7940*/  ULDC UR7, c[0x0][0x658] ;  /* 0x0001960000077ab9 */ /* 0x000fe20000000800 */
[----:B--2---:R-:W-:-:S02]  /*7950*/  @P2 IMAD R15, R25, R6, R20 ;  /* 0x00000006190f2224 */ /* 0x004fc400078e0214 */
[--C-:B------:R-:W-:Y:S02]  /*7960*/  SHF.R.U64 R20, R22, UR7, R5.reuse ;  /* 0x0000000716147c19 */ /* 0x100fe40008001205 */
[----:B------:R-:W-:-:S03]  /*7970*/  SHF.R.U32.HI R23, RZ, UR7, R5 ;  /* 0x00000007ff177c19 */ /* 0x000fc60008011605 */
[----:B------:R-:W-:Y:S02]  /*7980*/  IMAD.MOV.U32 R6, RZ, RZ, R20 ;  /* 0x000000ffff067224 */ /* 0x000fe400078e0014 */
[----:B------:R-:W-:Y:S01]  /*7990*/  IMAD.MOV.U32 R5, RZ, RZ, R23 ;  /* 0x000000ffff057224 */ /* 0x000fe200078e0017 */
[----:B------:R-:W-:Y:S06]  /*79a0*/  @!P0 BRA `(.L_x_176) ;  /* 0x00000000002c8947 */ /* 0x000fec0003800000 */
        /* <DEDUP_REMOVED lines=9> */
[----:B------:R-:W-:-:S04]  /*7a40*/  IMAD.WIDE.U32.X R4, R23, UR9, R4, P1 ;  /* 0x0000000917047c25 */ /* 0x000fc800088e0404 */
[----:B------:R-:W-:-:S07]  /*7a50*/  IMAD.MOV.U32 R6, RZ, RZ, R4 ;  /* 0x000000ffff067224 */ /* 0x000fce00078e0004 */
.L_x_176:
[----:B------:R-:W-:Y:S01]  /*7a60*/  ULDC UR7, c[0x0][0x648] ;  /* 0x0001920000077ab9 */ /* 0x000fe20000000800 */
[----:B------:R-:W-:Y:S01]  /*7a70*/  LOP3.LUT R4, R22, UR6, RZ, 0xc0, !PT ;  /* 0x0000000616047c12 */ /* 0x000fe2000f8ec0ff */
[----:B------:R-:W-:Y:S01]  /*7a80*/  ULDC UR8, c[0x0][0x610] ;  /* 0x0001840000087ab9 */ /* 0x000fe20000000800 */
[----:B------:R-:W-:Y:S01]  /*7a90*/  SHF.R.U64 R5, R6, UR7, R5 ;  /* 0x0000000706057c19 */ /* 0x000fe20008001205 */
[----:B------:R-:W-:Y:S01]  /*7aa0*/  ULDC UR7, c[0x0][0x638] ;  /* 0x00018e0000077ab9 */ /* 0x000fe20000000800 */
[----:B------:R-:W-:-:S03]  /*7ab0*/  LOP3.LUT R21, R21, UR4, RZ, 0xc0, !PT ;  /* 0x0000000415157c12 */ /* 0x000fc6000f8ec0ff */
[----:B------:R-:W-:Y:S02]  /*7ac0*/  IMAD.MOV R7, RZ, RZ, -R5 ;  /* 0x000000ffff077224 */ /* 0x000fe400078e0a05 */
[----:B------:R-:W-:Y:S02]  /*7ad0*/  IMAD R4, R5, UR5, R4 ;  /* 0x0000000505047c24 */ /* 0x000fe4000f8e0204 */
[----:B------:R-:W-:Y:S01]  /*7ae0*/  IMAD R20, R7, UR7, R20 ;  /* 0x0000000707147c24 */ /* 0x000fe2000f8e0214 */
[----:B------:R-:W-:Y:S01]  /*7af0*/  ULDC UR7, c[0x0][0x600] ;  /* 0x0001800000077ab9 */ /* 0x000fe20000000800 */
[----:B------:R-:W-:Y:S02]  /*7b00*/  IMAD R15, R4, UR8, R15 ;  /* 0x00000008040f7c24 */ /* 0x000fe4000f8e020f */
[----:B------:R-:W-:Y:S02]  /*7b10*/  IMAD R6, R20, UR7, R21 ;  /* 0x0000000714067c24 */ /* 0x000fe4000f8e0215 */
[----:B------:R-:W-:-:S03]  /*7b20*/  IMAD.MOV.U32 R4, RZ, RZ, 0x1 ;  /* 0x00000001ff047424 */ /* 0x000fc600078e00ff */
[----:B------:R-:W-:Y:S02]  /*7b30*/  SEL R20, R6, R15, !P2 ;  /* 0x0000000f06147207 */ /* 0x000fe40005000000 */
[----:B------:R-:W-:Y:S01]  /*7b40*/  SEL R21, R15, R6, !P2 ;  /* 0x000000060f157207 */ /* 0x000fe20005000000 */
[----:B------:R-:W-:-:S07]  /*7b50*/  IMAD.MOV.U32 R6, RZ, RZ, R14 ;  /* 0x000000ffff067224 */ /* 0x000fce00078e000e */
.L_x_174:
[----:B------:R-:W-:Y:S05]  /*7b60*/  BSYNC B1 ;  /* 0x0000000000017941 */ /* 0x000fea0003800000 */
.L_x_173:
[----:B------:R-:W-:-:S13]  /*7b70*/  LOP3.LUT P0, RZ, R4, 0xff, RZ, 0xc0, !PT ;  /* 0x000000ff04ff7812 */ /* 0x000fda000780c0ff */
[----:B------:R-:W-:Y:S05]  /*7b80*/  @P0 BRA `(.L_x_177) ;  /* 0xfffffff000fc0947 */ /* 0x000fea000383ffff */
[----:B------:R-:W-:Y:S05]  /*7b90*/  BSYNC B0 ;  /* 0x0000000000007941 */ /* 0x000fea0003800000 */
.L_x_166:
[----:B------:R-:W-:-:S03]  /*7ba0*/  UMOV UR7, 0xffffffff ;  /* 0xffffffff00077882 */ /* 0x000fc60000000000 */
[----:B------:R-:W-:Y:S05]  /*7bb0*/  BRA.DIV UR7, `(.L_x_178) ;  /* 0x0000000207f07947 */ /* 0x000fea000b800000 */
[----:B------:R-:W-:-:S13]  /*7bc0*/  ELECT P6, URZ, PT ;  /* 0x00000000003f782f */ /* 0x000fda00038c0000 */
.L_x_191:
[----:B------:R-:W-:Y:S04]  /*7bd0*/  BSSY B0, `(.L_x_179) ;  /* 0x0000022000007945 */ /* 0x000fe80003800000 */
[----:B------:R-:W-:Y:S05]  /*7be0*/  @!P6 BRA `(.L_x_180) ;  /* 0x000000000080e947 */ /* 0x000fea0003800000 */
[----:B------:R-:W-:-:S04]  /*7bf0*/  LOP3.LUT R18, R18, 0x2, RZ, 0xfc, !PT ;  /* 0x0000000212127812 */ /* 0x000fc800078efcff */
[----:B------:R-:W-:-:S13]  /*7c00*/  ISETP.NE.AND P0, PT, R18, 0x3, PT ;  /* 0x000000031200780c */ /* 0x000fda0003f05270 */
[----:B------:R-:W-:Y:S05]  /*7c10*/  @!P0 BRA `(.L_x_181) ;  /* 0x0000000000048947 */ /* 0x000fea0003800000 */
[----:B------:R-:W-:Y:S01]  /*7c20*/  BPT.TRAP 0x1 ;  /* 0x000000040000795c */ /* 0x000fe20000300000 */
.L_x_181:
[----:B------:R-:W0:Y:S01]  /*7c30*/  S2R R5, SR_CgaCtaId ;  /* 0x0000000000057919 */ /* 0x000e220000008800 */
[----:B------:R-:W-:Y:S02]  /*7c40*/  MOV R0, 0x400 ;  /* 0x0000040000007802 */ /* 0x000fe40000000f00 */
[----:B------:R-:W-:Y:S02]  /*7c50*/  SHF.L.U32 R2, R3, 0x1f, RZ ;  /* 0x0000001f03027819 */ /* 0x000fe400000006ff */
[----:B0-----:R-:W-:-:S05]  /*7c60*/  LEA R5, R5, R0, 0x18 ;  /* 0x0000000005057211 */ /* 0x001fca00078ec0ff */
[----:B------:R-:W-:-:S04]  /*7c70*/  VIADD R5, R5, 0x18 ;  /* 0x0000001805057836 */ /* 0x000fc80000000000 */
[C---:B------:R-:W-:Y:S02]  /*7c80*/  IMAD R7, R8.reuse, 0x8, R5 ;  /* 0x0000000808077824 */ /* 0x040fe400078e0205 */
[----:B------:R-:W-:Y:S02]  /*7c90*/  VIADD R8, R8, 0x1 ;  /* 0x0000000108087836 */ /* 0x000fe40000000000 */
[----:B------:R-:W0:Y:S03]  /*7ca0*/  SYNCS.PHASECHK.TRANS64.TRYWAIT P0, [R7+URZ], R2 ;  /* 0x00000002070075a7 */ /* 0x000e26000800017f */
[----:B------:R-:W-:-:S04]  /*7cb0*/  ISETP.NE.AND P1, PT, R8, 0x3, PT ;  /* 0x000000030800780c */ /* 0x000fc80003f25270 */
[----:B------:R-:W-:Y:S02]  /*7cc0*/  SEL R0, RZ, 0x1, P1 ;  /* 0x00000001ff007807 */ /* 0x000fe40000800000 */
[----:B------:R-:W-:Y:S02]  /*7cd0*/  SEL R8, R8, RZ, P1 ;  /* 0x000000ff08087207 */ /* 0x000fe40000800000 */
[----:B------:R-:W-:-:S03]  /*7ce0*/  LOP3.LUT R9, R3, R0, RZ, 0x3c, !PT ;  /* 0x0000000003097212 */ /* 0x000fc600078e3cff */
[----:B------:R-:W-:Y:S01]  /*7cf0*/  IMAD R4, R8, 0x8, R5 ;  /* 0x0000000808047824 */ /* 0x000fe200078e0205 */
[----:B------:R-:W-:Y:S01]  /*7d00*/  SHF.L.U32 R3, R9, 0x1f, RZ ;  /* 0x0000001f09037819 */ /* 0x000fe200000006ff */
[----:B0-----:R-:W-:Y:S06]  /*7d10*/  @!P0 BRA `(.L_x_182) ;  /* 0x0000000000b88947 */ /* 0x001fec0003800000 */
.L_x_192:
[----:B------:R-:W1:Y:S01]  /*7d20*/  SYNCS.PHASECHK.TRANS64.TRYWAIT P0, [R4+URZ], R3 ;  /* 0x00000003040075a7 */ /* 0x000e62000800017f */
[----:B------:R-:W-:-:S05]  /*7d30*/  VIADD R0, R8, 0x1 ;  /* 0x0000000108007836 */ /* 0x000fca0000000000 */
[----:B------:R-:W-:-:S04]  /*7d40*/  ISETP.NE.AND P1, PT, R0, 0x3, PT ;  /* 0x000000030000780c */ /* 0x000fc80003f25270 */
[----:B0-----:R-:W-:Y:S02]  /*7d50*/  SEL R2, RZ, 0x1, P1 ;  /* 0x00000001ff027807 */ /* 0x001fe40000800000 */
[----:B------:R-:W-:Y:S02]  /*7d60*/  SEL R0, R0, RZ, P1 ;  /* 0x000000ff00007207 */ /* 0x000fe40000800000 */
[----:B------:R-:W-:Y:S01]  /*7d70*/  LOP3.LUT R2, R9, R2, RZ, 0x3c, !PT ;  /* 0x0000000209027212 */ /* 0x000fe200078e3cff */
[----:B-1----:R-:W-:Y:S06]  /*7d80*/  @!P0 BRA `(.L_x_183) ;  /* 0x0000000000b08947 */ /* 0x002fec0003800000 */
.L_x_193:
[----:B------:R-:W-:Y:S01]  /*7d90*/  IMAD R5, R0, 0x8, R5 ;  /* 0x0000000800057824 */ /* 0x000fe200078e0205 */
[----:B------:R-:W-:-:S07]  /*7da0*/  SHF.L.U32 R0, R2, 0x1f, RZ ;  /* 0x0000001f02007819 */ /* 0x000fce00000006ff */
.L_x_184:
[----:B-1----:R1:W2:Y:S02]  /*7db0*/  SYNCS.PHASECHK.TRANS64.TRYWAIT P0, [R5+URZ], R0 ;  /* 0x00000000050075a7 */ /* 0x0022a4000800017f */
[----:B--2---:R-:W-:Y:S05]  /*7dc0*/  @!P0 NANOSLEEP.SYNCS 0x989680 ;  /* 0x009896800000895d */ /* 0x004fea0003900000 */
[----:B------:R-:W2:Y:S02]  /*7dd0*/  @!P0 SYNCS.PHASECHK.TRANS64 P0, [R5+URZ], R0 ;  /* 0x00000000050085a7 */ /* 0x000ea4000800007f */
[----:B--2---:R-:W-:Y:S05]  /*7de0*/  @!P0 BRA `(.L_x_184) ;  /* 0xfffffffc00f08947 */ /* 0x004fea000383ffff */
.L_x_180:
[----:B------:R-:W-:Y:S05]  /*7df0*/  BSYNC B0 ;  /* 0x0000000000007941 */ /* 0x000fea0003800000 */
.L_x_179:
[----:B------:R-:W-:Y:S05]  /*7e00*/  EXIT ;  /* 0x000000000000794d */ /* 0x000fea0003800000 */
.L_x_21:
[----:B-1----:R1:W2:Y:S02]  /*7e10*/  SYNCS.PHASECHK.TRANS64.TRYWAIT P1, [R3+URZ], R0 ;  /* 0x00000000030075a7 */ /* 0x0022a4000802017f */
[----:B--2---:R-:W-:Y:S05]  /*7e20*/  @!P1 NANOSLEEP.SYNCS 0x989680 ;  /* 0x009896800000995d */ /* 0x004fea0003900000 */
[----:B------:R-:W2:Y:S02]  /*7e30*/  @!P1 SYNCS.PHASECHK.TRANS64 P1, [R3+URZ], R0 ;  /* 0x00000000030095a7 */ /* 0x000ea4000802007f */
[----:B--2---:R-:W-:Y:S05]  /*7e40*/  @!P1 BRA `(.L_x_21) ;  /* 0xfffffffc00f09947 */ /* 0x004fea000383ffff */
[----:B------:R-:W-:Y:S05]  /*7e50*/  BRA `(.L_x_20) ;  /* 0xffffff9800507947 */ /* 0x000fea000383ffff */
.L_x_26:
[----:B-1----:R1:W2:Y:S02]  /*7e60*/  SYNCS.PHASECHK.TRANS64.TRYWAIT P1, [R5+URZ], R4 ;  /* 0x00000004050075a7 */ /* 0x0022a4000802017f */
[----:B--2---:R-:W-:Y:S05]  /*7e70*/  @!P1 NANOSLEEP.SYNCS 0x989680 ;  /* 0x009896800000995d */ /* 0x004fea0003900000 */
[----:B------:R-:W2:Y:S02]  /*7e80*/  @!P1 SYNCS.PHASECHK.TRANS64 P1, [R5+URZ], R4 ;  /* 0x00000004050095a7 */ /* 0x000ea4000802007f */
[----:B--2---:R-:W-:Y:S05]  /*7e90*/  @!P1 BRA `(.L_x_26) ;  /* 0xfffffffc00f09947 */ /* 0x004fea000383ffff */
[----:B------:R-:W-:Y:S05]  /*7ea0*/  BRA `(.L_x_25) ;  /* 0xffffff9c002c7947 */ /* 0x000fea000383ffff */
.L_x_167:
[----:B------:R-:W-:Y:S01]  /*7eb0*/  BSSY B1, `(.L_x_185) ;  /* 0x0000006000017945 */ /* 0x000fe20003800000 */
[----:B------:R-:W-:-:S07]  /*7ec0*/  IMAD.MOV.U32 R15, RZ, RZ, -0x1 ;  /* 0xffffffffff0f7424 */ /* 0x000fce00078e00ff */
[----:B------:R-:W-:Y:S05]  /*7ed0*/  WARPSYNC.COLLECTIVE R15, `(.L_x_186) ;  /* 0x000000000f0c7348 */ /* 0x000fea0003c00000 */
[----:B------:R-:W-:Y:S02]  /*7ee0*/  ELECT P6, UR62, PT ;  /* 0x00000000003e782f */ /* 0x000fe400038c0000 */
[----:B------:R-:W-:Y:S01]  /*7ef0*/  MOV R14, UR62 ;  /* 0x0000003e000e7c02 */ /* 0x000fe20008000f00 */
[----:B------:R-:W-:Y:S10]  /*7f00*/  ENDCOLLECTIVE ;  /* 0x000000000000791b */ /* 0x000ff40003800000 */
.L_x_186:
[----:B------:R-:W-:Y:S05]  /*7f10*/  BSYNC B1 ;  /* 0x0000000000017941 */ /* 0x000fea0003800000 */
.L_x_185:
[----:B------:R-:W-:Y:S05]  /*7f20*/  BRA `(.L_x_187) ;  /* 0xfffffff000207947 */ /* 0x000fea000383ffff */
.L_x_170:
[----:B-1----:R1:W2:Y:S02]  /*7f30*/  SYNCS.PHASECHK.TRANS64.TRYWAIT P0, [R24+URZ+0x18], R15 ;  /* 0x0000180f180075a7 */ /* 0x0022a4000800017f */
[----:B--2---:R-:W-:Y:S05]  /*7f40*/  @!P0 NANOSLEEP.SYNCS 0x989680 ;  /* 0x009896800000895d */ /* 0x004fea0003900000 */
[----:B------:R-:W2:Y:S02]  /*7f50*/  @!P0 SYNCS.PHASECHK.TRANS64 P0, [R24+URZ+0x18], R15 ;  /* 0x0000180f180085a7 */ /* 0x000ea4000800007f */
[----:B--2---:R-:W-:Y:S05]  /*7f60*/  @!P0 BRA `(.L_x_170) ;  /* 0xfffffffc00f08947 */ /* 0x004fea000383ffff */
[----:B------:R-:W-:Y:S05]  /*7f70*/  BRA `(.L_x_188) ;  /* 0xfffffff000687947 */ /* 0x000fea000383ffff */
.L_x_178:
[----:B------:R-:W-:Y:S01]  /*7f80*/  BSSY B0, `(.L_x_189) ;  /* 0x0000006000007945 */ /* 0x000fe20003800000 */
[----:B------:R-:W-:-:S07]  /*7f90*/  IMAD.MOV.U32 R15, RZ, RZ, -0x1 ;  /* 0xffffffffff0f7424 */ /* 0x000fce00078e00ff */
[----:B------:R-:W-:Y:S05]  /*7fa0*/  WARPSYNC.COLLECTIVE R15, `(.L_x_190) ;  /* 0x000000000f0c7348 */ /* 0x000fea0003c00000 */
[----:B------:R-:W-:Y:S02]  /*7fb0*/  ELECT P6, UR62, PT ;  /* 0x00000000003e782f */ /* 0x000fe400038c0000 */
[----:B------:R-:W-:Y:S01]  /*7fc0*/  MOV R14, UR62 ;  /* 0x0000003e000e7c02 */ /* 0x000fe20008000f00 */
[----:B------:R-:W-:Y:S10]  /*7fd0*/  ENDCOLLECTIVE ;  /* 0x000000000000791b */ /* 0x000ff40003800000 */
.L_x_190:
[----:B------:R-:W-:Y:S05]  /*7fe0*/  BSYNC B0 ;  /* 0x0000000000007941 */ /* 0x000fea0003800000 */
.L_x_189:
[----:B------:R-:W-:Y:S05]  /*7ff0*/  BRA `(.L_x_191) ;  /* 0xfffffff800f47947 */ /* 0x000fea000383ffff */
.L_x_182:
[----:B0-----:R0:W1:Y:S02]  /*8000*/  SYNCS.PHASECHK.TRANS64.TRYWAIT P0, [R7+URZ], R2 ;  /* 0x00000002070075a7 */ /* 0x001064000800017f */
[----:B-1----:R-:W-:Y:S05]  /*8010*/  @!P0 NANOSLEEP.SYNCS 0x989680 ;  /* 0x009896800000895d */ /* 0x002fea0003900000 */
[----:B------:R-:W1:Y:S02]  /*8020*/  @!P0 SYNCS.PHASECHK.TRANS64 P0, [R7+URZ], R2 ;  /* 0x00000002070085a7 */ /* 0x000e64000800007f */
[----:B-1----:R-:W-:Y:S05]  /*8030*/  @!P0 BRA `(.L_x_182) ;  /* 0xfffffffc00f08947 */ /* 0x002fea000383ffff */
[----:B------:R-:W-:Y:S05]  /*8040*/  BRA `(.L_x_192) ;  /* 0xfffffffc00347947 */ /* 0x000fea000383ffff */
.L_x_183:
[----:B0-----:R0:W1:Y:S02]  /*8050*/  SYNCS.PHASECHK.TRANS64.TRYWAIT P0, [R4+URZ], R3 ;  /* 0x00000003040075a7 */ /* 0x001064000800017f */
[----:B-1----:R-:W-:Y:S05]  /*8060*/  @!P0 NANOSLEEP.SYNCS 0x989680 ;  /* 0x009896800000895d */ /* 0x002fea0003900000 */
[----:B------:R-:W1:Y:S02]  /*8070*/  @!P0 SYNCS.PHASECHK.TRANS64 P0, [R4+URZ], R3 ;  /* 0x00000003040085a7 */ /* 0x000e64000800007f */
[----:B-1----:R-:W-:Y:S05]  /*8080*/  @!P0 BRA `(.L_x_183) ;  /* 0xfffffffc00f08947 */ /* 0x002fea000383ffff */
[----:B------:R-:W-:Y:S05]  /*8090*/  BRA `(.L_x_193) ;  /* 0xfffffffc003c7947 */ /* 0x000fea000383ffff */
.L_x_194:
[----:B------:R-:W-:-:S00]  /*80a0*/  BRA `(.L_x_194) ;  /* 0xfffffffc00fc7947 */ /* 0x000fc0000383ffff */
[----:B------:R-:W-:-:S00]  /*80b0*/  NOP ;  /* 0x0000000000007918 */ /* 0x000fc00000000000 */
        /* <DEDUP_REMOVED lines=12> */
.L_x_195:


//--------------------- .nv.global.init           --------------------------
	.section	.nv.global.init,"aw",@progbits
.nv.global.init:
	.type		$str$22,@object
	.size		$str$22,($str$23 - $str$22)
$str$22:
        /*0000*/ 	.byte	0x6b, 0x5f, 0x74, 0x69, 0x6c, 0x65, 0x5f, 0x63, 0x6f, 0x75, 0x6e, 0x74, 0x20, 0x3e, 0x3d, 0x20
        /*0010*/ 	.byte	0x31, 0x00
	.type		$str$23,@object
	.size		$str$23,(__unnamed_1 - $str$23)
$str$23:
        /*0012*/ 	.byte	0x2f, 0x74, 0x6d, 0x70, 0x2f, 0x63, 0x75, 0x74, 0x6c, 0x61, 0x73, 0x73, 0x5f, 0x73, 0x77, 0x65
        /*0022*/ 	.byte	0x65, 0x70, 0x5f, 0x73, 0x72, 0x63, 0x2f, 0x69, 0x6e, 0x63, 0x6c, 0x75, 0x64, 0x65, 0x2f, 0x63
        /*0032*/ 	.byte	0x75, 0x74, 0x6c, 0x61, 0x73, 0x73, 0x2f, 0x67, 0x65, 0x6d, 0x6d, 0x2f, 0x63, 0x6f, 0x6c, 0x6c
        /*0042*/ 	.byte	0x65, 0x63, 0x74, 0x69, 0x76, 0x65, 0x2f, 0x73, 0x6d, 0x39, 0x30, 0x5f, 0x6d, 0x6d, 0x61, 0x5f
        /*0052*/ 	.byte	0x74, 0x6d, 0x61, 0x5f, 0x67, 0x6d, 0x6d, 0x61, 0x5f, 0x73, 0x73, 0x5f, 0x77, 0x61, 0x72, 0x70
        /*0062*/ 	.byte	0x73, 0x70, 0x65, 0x63, 0x69, 0x61, 0x6c, 0x69, 0x7a, 0x65, 0x64, 0x2e, 0x68, 0x70, 0x70, 0x00
	.type		__unnamed_1,@object
	.size		__unnamed_1,(.L_0 - __unnamed_1)
__unnamed_1:
        /*0072*/ 	.byte	0x76, 0x6f, 0x69, 0x64, 0x20, 0x63, 0x75, 0x74, 0x6c, 0x61, 0x73, 0x73, 0x3a, 0x3a, 0x67, 0x65
        /* <DEDUP_REMOVED lines=180> */
        /*0bc2*/ 	.byte	0x6e, 0x74, 0x69, 0x74, 0x79, 0x5d, 0x00
.L_0:


//--------------------- .nv.shared._ZN7cutlass13device_kernelINS_4gemm6kernel13GemmUniversalIN4cute5tupleIJiiiiEEENS1_10collective13CollectiveMmaINS1_34MainloopSm90TmaGmmaWarpSpecializedILi3ENS5_IJNS4_1CILi4EEENSA_ILi1EEESC_EEENS1_35KernelTmaWarpSpecializedCooperativeEEENS5_IJNSA_ILi128EEESG_NSA_ILi64EEEEEENS_6half_tENS5_IJSC_llEEESJ_SK_NS4_8TiledMMAINS4_8MMA_AtomIJNS4_4SM904GMMA26MMA_64x128x16_F32F16F16_SSILNSO_5MajorE1ELSQ_1ELNSO_7ScaleInE1ELSR_1EEEEEENS4_6LayoutINS5_IJNSA_ILi2EEESC_SC_EEENS5_IJSC_NSA_ILi0EEESX_EEEEENS5_IJNS4_10UnderscoreES10_S10_EEEEENS4_13SM90_TMA_LOADENS4_14ComposedLayoutINS4_7SwizzleILi3ELi4ELi3EEENS4_18smem_ptr_flag_bitsILi16EEENSU_INS5_IJSH_NSA_ILi8EEEEEENS5_IJSC_SH_EEEEEEEvNS4_8identityENS4_23SM90_TMA_LOAD_MULTICASTES1D_vS1E_EENS_8epilogue10collective6detail29Sm90TmaWarpSpecializedAdapterINS1I_15DefaultEpilogueISJ_NS5_IJlSC_lEEES1M_NS1H_6thread17LinearCombinationISJ_Li1EffLNS1N_9ScaleType4KindE0ELNS_15FloatRoundStyleE2ESJ_EENS1_15EpilogueDefaultEEEEEvvEEEEvNT_6ParamsE --------------------------
	.section	.nv.shared._ZN7cutlass13device_kernelINS_4gemm6kernel13GemmUniversalIN4cute5tupleIJiiiiEEENS1_10collective13CollectiveMmaINS1_34MainloopSm90TmaGmmaWarpSpecializedILi3ENS5_IJNS4_1CILi4EEENSA_ILi1EEESC_EEENS1_35KernelTmaWarpSpecializedCooperativeEEENS5_IJNSA_ILi128EEESG_NSA_ILi64EEEEEENS_6half_tENS5_IJSC_llEEESJ_SK_NS4_8TiledMMAINS4_8MMA_AtomIJNS4_4SM904GMMA26MMA_64x128x16_F32F16F16_SSILNSO_5MajorE1ELSQ_1ELNSO_7ScaleInE1ELSR_1EEEEEENS4_6LayoutINS5_IJNSA_ILi2EEESC_SC_EEENS5_IJSC_NSA_ILi0EEESX_EEEEENS5_IJNS4_10UnderscoreES10_S10_EEEEENS4_13SM90_TMA_LOADENS4_14ComposedLayoutINS4_7SwizzleILi3ELi4ELi3EEENS4_18smem_ptr_flag_bitsILi16EEENSU_INS5_IJSH_NSA_ILi8EEEEEENS5_IJSC_SH_EEEEEEEvNS4_8identityENS4_23SM90_TMA_LOAD_MULTICASTES1D_vS1E_EENS_8epilogue10collective6detail29Sm90TmaWarpSpecializedAdapterINS1I_15DefaultEpilogueISJ_NS5_IJlSC_lEEES1M_NS1H_6thread17LinearCombinationISJ_Li1EffLNS1N_9ScaleType4KindE0ELNS_15FloatRoundStyleE2ESJ_EENS1_15EpilogueDefaultEEEEEvvEEEEvNT_6ParamsE,"aw",@nobits
	.sectionflags	@""
	.align	16
	.zero		1024


//--------------------- .nv.shared.reserved.0     --------------------------
	.section	.nv.shared.reserved.0,"aw",@nobits
	.weak		__nv_reservedSMEM_offset_0_alias
	.size		__nv_reservedSMEM_offset_0_alias, 0, 0
	.other		__nv_reservedSMEM_offset_0_alias,@"STO_CUDA_RESERVED_SHARED STV_DEFAULT"
__nv_reservedSMEM_offset_0_alias:
	.zero		0


//--------------------- .nv.global                --------------------------
	.section	.nv.global,"aw",@nobits
.nv.global:
	.type		_ZN40_INTERNAL_b1fe615d_4_k_cu_0ce904d3_199004cute1_E,@object
	.size		_ZN40_INTERNAL_b1fe615d_4_k_cu_0ce904d3_199004cute1_E,(_ZN40_INTERNAL_b1fe615d_4_k_cu_0ce904d3_199004cuda3std3__45__cpo6cbeginE - _ZN40_INTERNAL_b1fe615d_4_k_cu_0ce904d3_199004cute1_E)
_ZN40_INTERNAL_b1fe615d_4_k_cu_0ce904d3_199004cute1_E:
	.zero		1
	.type		_ZN40_INTERNAL_b1fe615d_4_k_cu_0ce904d3_199004cuda3std3__45__cpo6cbeginE,@object
	.size		_ZN40_INTERNAL_b1fe615d_4_k_cu_0ce904d3_199004cuda3std3__45__cpo6cbeginE,(_ZN40_INTERNAL_b1fe615d_4_k_cu_0ce904d3_199004cuda3std3__48in_placeE - _ZN40_INTERNAL_b1fe615d_4_k_cu_0ce904d3_199004cuda3std3__45__cpo6cbeginE)
_ZN40_INTERNAL_b1fe615d_4_k_cu_0ce904d3_199004cuda3std3__45__cpo6cbeginE:
	.zero		1
	.type		_ZN40_INTERNAL_b1fe615d_4_k_cu_0ce904d3_199004cuda3std3__48in_placeE,@object
	.size		_ZN40_INTERNAL_b1fe615d_4_k_cu_0ce904d3_199004cuda3std3__48in_placeE,(_ZN40_INTERNAL_b1fe615d_4_k_cu_0ce904d3_199004cuda3std6ranges3__45__cpo9iter_moveE - _ZN40_INTERNAL_b1fe615d_4_k_cu_0ce904d3_199004cuda3std3__48in_placeE)
_ZN40_INTERNAL_b1fe615d_4_k_cu_0ce904d3_199004cuda3std3__48in_placeE:
	.zero		1
	.type		_ZN40_INTERNAL_b1fe615d_4_k_cu_0ce904d3_199004cuda3std6ranges3__45__cpo9iter_moveE,@object
	.size		_ZN40_INTERNAL_b1fe615d_4_k_cu_0ce904d3_199004cuda3std6ranges3__45__cpo9iter_moveE,(_ZN40_INTERNAL_b1fe615d_4_k_cu_0ce904d3_199004cuda3std3__45__cpo5beginE - _ZN40_INTERNAL_b1fe615d_4_k_cu_0ce904d3_199004cuda3std6ranges3__45__cpo9iter_moveE)
_ZN40_INTERNAL_b1fe615d_4_k_cu_0ce904d3_199004cuda3std6ranges3__45__cpo9iter_moveE:
	.zero		1
	.type		_ZN40_INTERNAL_b1fe615d_4_k_cu_0ce904d3_199004cuda3std3__45__cpo5beginE,@object
	.size		_ZN40_INTERNAL_b1fe615d_4_k_cu_0ce904d3_199004cuda3std3__45__cpo5beginE,(_ZN40_INTERNAL_b1fe615d_4_k_cu_0ce904d3_199004cuda3std3__442_GLOBAL__N__b1fe615d_4_k_cu_0ce904d3_199006ignoreE - _ZN40_INTERNAL_b1fe615d_4_k_cu_0ce904d3_199004cuda3std3__45__cpo5beginE)
_ZN40_INTERNAL_b1fe615d_4_k_cu_0ce904d3_199004cuda3std3__45__cpo5beginE:
	.zero		1
	.type		_ZN40_INTERNAL_b1fe615d_4_k_cu_0ce904d3_199004cuda3std3__442_GLOBAL__N__b1fe615d_4_k_cu_0ce904d3_199006ignoreE,@object
	.size		_ZN40_INTERNAL_b1fe615d_4_k_cu_0ce904d3_199004cuda3std3__442_GLOBAL__N__b1fe615d_4_k_cu_0ce904d3_199006ignoreE,(_ZN40_INTERNAL_b1fe615d_4_k_cu_0ce904d3_199004cute7productE - _ZN40_INTERNAL_b1fe615d_4_k_cu_0ce904d3_199004cuda3std3__442_GLOBAL__N__b1fe615d_4_k_cu_0ce904d3_199006ignoreE)
_ZN40_INTERNAL_b1fe615d_4_k_cu_0ce904d3_199004cuda3std3__442_GLOBAL__N__b1fe615d_4_k_cu_0ce904d3_199006ignoreE:
	.zero		1
	.type		_ZN40_INTERNAL_b1fe615d_4_k_cu_0ce904d3_199004cute7productE,@object
	.size		_ZN40_INTERNAL_b1fe615d_4_k_cu_0ce904d3_199004cute7productE,(_ZN40_INTERNAL_b1fe615d_4_k_cu_0ce904d3_199004cuda3std3__45__cpo3endE - _ZN40_INTERNAL_b1fe615d_4_k_cu_0ce904d3_199004cute7productE)
_ZN40_INTERNAL_b1fe615d_4_k_cu_0ce904d3_199004cute7productE:
	.zero		1
	.type		_ZN40_INTERNAL_b1fe615d_4_k_cu_0ce904d3_199004cuda3std3__45__cpo3endE,@object
	.size		_ZN40_INTERNAL_b1fe615d_4_k_cu_0ce904d3_199004cuda3std3__45__cpo3endE,(_ZN40_INTERNAL_b1fe615d_4_k_cu_0ce904d3_199004cuda3std3__419piecewise_constructE - _ZN40_INTERNAL_b1fe615d_4_k_cu_0ce904d3_199004cuda3std3__45__cpo3endE)
_ZN40_INTERNAL_b1fe615d_4_k_cu_0ce904d3_199004cuda3std3__45__cpo3endE:
	.zero		1
	.type		_ZN40_INTERNAL_b1fe615d_4_k_cu_0ce904d3_199004cuda3std3__419piecewise_constructE,@object
	.size		_ZN40_INTERNAL_b1fe615d_4_k_cu_0ce904d3_199004cuda3std3__419piecewise_constructE,(_ZN40_INTERNAL_b1fe615d_4_k_cu_0ce904d3_199004cuda3std3__45__cpo4cendE - _ZN40_INTERNAL_b1fe615d_4_k_cu_0ce904d3_199004cuda3std3__419piecewise_constructE)
_ZN40_INTERNAL_b1fe615d_4_k_cu_0ce904d3_199004cuda3std3__419piecewise_constructE:
	.zero		1
	.type		_ZN40_INTERNAL_b1fe615d_4_k_cu_0ce904d3_199004cuda3std3__45__cpo4cendE,@object
	.size		_ZN40_INTERNAL_b1fe615d_4_k_cu_0ce904d3_199004cuda3std3__45__cpo4cendE,(_ZN40_INTERNAL_b1fe615d_4_k_cu_0ce904d3_199004cuda3std6ranges3__45__cpo4swapE - _ZN40_INTERNAL_b1fe615d_4_k_cu_0ce904d3_199004cuda3std3__45__cpo4cendE)
_ZN40_INTERNAL_b1fe615d_4_k_cu_0ce904d3_199004cuda3std3__45__cpo4cendE:
	.zero		1
	.type		_ZN40_INTERNAL_b1fe615d_4_k_cu_0ce904d3_199004cuda3std6ranges3__45__cpo4swapE,@object
	.size		_ZN40_INTERNAL_b1fe615d_4_k_cu_0ce904d3_199004cuda3std6ranges3__45__cpo4swapE,(.L_8 - _ZN40_INTERNAL_b1fe615d_4_k_cu_0ce904d3_199004cuda3std6ranges3__45__cpo4swapE)
_ZN40_INTERNAL_b1fe615d_4_k_cu_0ce904d3_199004cuda3std6ranges3__45__cpo4swapE:
	.zero		1
.L_8:


//--------------------- .nv.constant0._ZN7cutlass13device_kernelINS_4gemm6kernel13GemmUniversalIN4cute5tupleIJiiiiEEENS1_10collective13CollectiveMmaINS1_34MainloopSm90TmaGmmaWarpSpecializedILi3ENS5_IJNS4_1CILi4EEENSA_ILi1EEESC_EEENS1_35KernelTmaWarpSpecializedCooperativeEEENS5_IJNSA_ILi128EEESG_NSA_ILi64EEEEEENS_6half_tENS5_IJSC_llEEESJ_SK_NS4_8TiledMMAINS4_8MMA_AtomIJNS4_4SM904GMMA26MMA_64x128x16_F32F16F16_SSILNSO_5MajorE1ELSQ_1ELNSO_7ScaleInE1ELSR_1EEEEEENS4_6LayoutINS5_IJNSA_ILi2EEESC_SC_EEENS5_IJSC_NSA_ILi0EEESX_EEEEENS5_IJNS4_10UnderscoreES10_S10_EEEEENS4_13SM90_TMA_LOADENS4_14ComposedLayoutINS4_7SwizzleILi3ELi4ELi3EEENS4_18smem_ptr_flag_bitsILi16EEENSU_INS5_IJSH_NSA_ILi8EEEEEENS5_IJSC_SH_EEEEEEEvNS4_8identityENS4_23SM90_TMA_LOAD_MULTICASTES1D_vS1E_EENS_8epilogue10collective6detail29Sm90TmaWarpSpecializedAdapterINS1I_15DefaultEpilogueISJ_NS5_IJlSC_lEEES1M_NS1H_6thread17LinearCombinationISJ_Li1EffLNS1N_9ScaleType4KindE0ELNS_15FloatRoundStyleE2ESJ_EENS1_15EpilogueDefaultEEEEEvvEEEEvNT_6ParamsE --------------------------
	.section	.nv.constant0._ZN7cutlass13device_kernelINS_4gemm6kernel13GemmUniversalIN4cute5tupleIJiiiiEEENS1_10collective13CollectiveMmaINS1_34MainloopSm90TmaGmmaWarpSpecializedILi3ENS5_IJNS4_1CILi4EEENSA_ILi1EEESC_EEENS1_35KernelTmaWarpSpecializedCooperativeEEENS5_IJNSA_ILi128EEESG_NSA_ILi64EEEEEENS_6half_tENS5_IJSC_llEEESJ_SK_NS4_8TiledMMAINS4_8MMA_AtomIJNS4_4SM904GMMA26MMA_64x128x16_F32F16F16_SSILNSO_5MajorE1ELSQ_1ELNSO_7ScaleInE1ELSR_1EEEEEENS4_6LayoutINS5_IJNSA_ILi2EEESC_SC_EEENS5_IJSC_NSA_ILi0EEESX_EEEEENS5_IJNS4_10UnderscoreES10_S10_EEEEENS4_13SM90_TMA_LOADENS4_14ComposedLayoutINS4_7SwizzleILi3ELi4ELi3EEENS4_18smem_ptr_flag_bitsILi16EEENSU_INS5_IJSH_NSA_ILi8EEEEEENS5_IJSC_SH_EEEEEEEvNS4_8identityENS4_23SM90_TMA_LOAD_MULTICASTES1D_vS1E_EENS_8epilogue10collective6detail29Sm90TmaWarpSpecializedAdapterINS1I_15DefaultEpilogueISJ_NS5_IJlSC_lEEES1M_NS1H_6thread17LinearCombinationISJ_Li1EffLNS1N_9ScaleType4KindE0ELNS_15FloatRoundStyleE2ESJ_EENS1_15EpilogueDefaultEEEEEvvEEEEvNT_6ParamsE,"a",@progbits
	.sectionflags	@""
	.align	4
.nv.constant0._ZN7cutlass13device_kernelINS_4gemm6kernel13GemmUniversalIN4cute5tupleIJiiiiEEENS1_10collective13CollectiveMmaINS1_34MainloopSm90TmaGmmaWarpSpecializedILi3ENS5_IJNS4_1CILi4EEENSA_ILi1EEESC_EEENS1_35KernelTmaWarpSpecializedCooperativeEEENS5_IJNSA_ILi128EEESG_NSA_ILi64EEEEEENS_6half_tENS5_IJSC_llEEESJ_SK_NS4_8TiledMMAINS4_8MMA_AtomIJNS4_4SM904GMMA26MMA_64x128x16_F32F16F16_SSILNSO_5MajorE1ELSQ_1ELNSO_7ScaleInE1ELSR_1EEEEEENS4_6LayoutINS5_IJNSA_ILi2EEESC_SC_EEENS5_IJSC_NSA_ILi0EEESX_EEEEENS5_IJNS4_10UnderscoreES10_S10_EEEEENS4_13SM90_TMA_LOADENS4_14ComposedLayoutINS4_7SwizzleILi3ELi4ELi3EEENS4_18smem_ptr_flag_bitsILi16EEENSU_INS5_IJSH_NSA_ILi8EEEEEENS5_IJSC_SH_EEEEEEEvNS4_8identityENS4_23SM90_TMA_LOAD_MULTICASTES1D_vS1E_EENS_8epilogue10collective6detail29Sm90TmaWarpSpecializedAdapterINS1I_15DefaultEpilogueISJ_NS5_IJlSC_lEEES1M_NS1H_6thread17LinearCombinationISJ_Li1EffLNS1N_9ScaleType4KindE0ELNS_15FloatRoundStyleE2ESJ_EENS1_15EpilogueDefaultEEEEEvvEEEEvNT_6ParamsE:
	.zero		1664


//--------------------- SYMBOLS --------------------------

	.type		.nv.reservedSmem.offset0,@object
	.size		.nv.reservedSmem.offset0,0x4
	.type		__assertfail,@function
